//
// Generated by NVIDIA NVVM Compiler
//
// Compiler Build ID: CL-36424714
// Cuda compilation tools, release 13.0, V13.0.88
// Based on NVVM 20.0.0
//

.version 9.0
.target sm_100
.address_size 64

	// .globl	DrawRgbBackgroundKernel

.visible .entry DrawRgbBackgroundKernel(
	.param .u64 .ptr .align 1 DrawRgbBackgroundKernel_param_0,
	.param .u32 DrawRgbBackgroundKernel_param_1,
	.param .u32 DrawRgbBackgroundKernel_param_2,
	.param .f32 DrawRgbBackgroundKernel_param_3,
	.param .f32 DrawRgbBackgroundKernel_param_4,
	.param .f32 DrawRgbBackgroundKernel_param_5
)
{
	.reg .pred 	%p<6>;
	.reg .b16 	%rs<2>;
	.reg .b32 	%r<14>;
	.reg .b32 	%f<7>;
	.reg .b64 	%rd<5>;

	ld.param.u64 	%rd1, [DrawRgbBackgroundKernel_param_0];
	ld.param.u32 	%r4, [DrawRgbBackgroundKernel_param_1];
	ld.param.u32 	%r5, [DrawRgbBackgroundKernel_param_2];
	ld.param.f32 	%f6, [DrawRgbBackgroundKernel_param_3];
	ld.param.f32 	%f3, [DrawRgbBackgroundKernel_param_4];
	ld.param.f32 	%f4, [DrawRgbBackgroundKernel_param_5];
	mov.u32 	%r6, %tid.x;
	mov.u32 	%r7, %ntid.x;
	mov.u32 	%r8, %ctaid.z;
	mad.lo.s32 	%r1, %r7, %r8, %r6;
	setp.ge.s32 	%p1, %r1, %r4;
	@%p1 bra 	$L__BB0_7;
	mov.u32 	%r2, %ctaid.y;
	mov.u32 	%r9, %nctaid.x;
	mov.u32 	%r10, %ctaid.x;
	mad.lo.s32 	%r11, %r2, %r9, %r10;
	mad.lo.s32 	%r3, %r4, %r11, %r1;
	mul.lo.s32 	%r12, %r4, %r5;
	mul.lo.s32 	%r13, %r12, 3;
	setp.ge.s32 	%p2, %r3, %r13;
	@%p2 bra 	$L__BB0_7;
	cvt.u16.u32 	%rs1, %r2;
	setp.eq.s16 	%p3, %rs1, 0;
	@%p3 bra 	$L__BB0_6;
	setp.eq.s16 	%p4, %rs1, 2;
	mov.f32 	%f6, %f4;
	@%p4 bra 	$L__BB0_6;
	setp.ne.s16 	%p5, %rs1, 1;
	mov.f32 	%f6, %f3;
	@%p5 bra 	$L__BB0_5;
	bra.uni 	$L__BB0_6;
$L__BB0_5:
	mov.f32 	%f6, 0f00000000;
$L__BB0_6:
	cvta.to.global.u64 	%rd2, %rd1;
	mul.wide.s32 	%rd3, %r3, 4;
	add.s64 	%rd4, %rd2, %rd3;
	st.global.f32 	[%rd4], %f6;
$L__BB0_7:
	ret;

}
	// .globl	AddRgbNoiseKernel
.visible .entry AddRgbNoiseKernel(
	.param .u64 .ptr .align 1 AddRgbNoiseKernel_param_0,
	.param .u32 AddRgbNoiseKernel_param_1,
	.param .u32 AddRgbNoiseKernel_param_2,
	.param .u64 .ptr .align 1 AddRgbNoiseKernel_param_3,
	.param .u32 AddRgbNoiseKernel_param_4
)
{
	.reg .pred 	%p<4>;
	.reg .b32 	%r<39>;
	.reg .b32 	%f<4>;
	.reg .b64 	%rd<12>;

	ld.param.u64 	%rd3, [AddRgbNoiseKernel_param_0];
	ld.param.u32 	%r12, [AddRgbNoiseKernel_param_1];
	ld.param.u32 	%r13, [AddRgbNoiseKernel_param_2];
	ld.param.u64 	%rd4, [AddRgbNoiseKernel_param_3];
	ld.param.u32 	%r11, [AddRgbNoiseKernel_param_4];
	mov.u32 	%r14, %ntid.x;
	mov.u32 	%r15, %ctaid.y;
	mov.u32 	%r16, %nctaid.x;
	mov.u32 	%r17, %ctaid.x;
	mov.u32 	%r18, %tid.x;
	mad.lo.s32 	%r19, %r16, %r15, %r17;
	mad.lo.s32 	%r1, %r19, %r14, %r18;
	mul.lo.s32 	%r2, %r13, %r12;
	setp.ge.s32 	%p1, %r1, %r2;
	@%p1 bra 	$L__BB1_6;
	cvta.to.global.u64 	%rd5, %rd3;
	mul.wide.s32 	%rd6, %r1, 4;
	add.s64 	%rd1, %rd5, %rd6;
	ld.global.u32 	%r3, [%rd1];
	cvta.to.global.u64 	%rd7, %rd4;
	add.s64 	%rd2, %rd7, %rd6;
	ld.global.f32 	%f1, [%rd2];
	cvt.rzi.s32.f32 	%r4, %f1;
	setp.ne.s32 	%p2, %r11, 0;
	mov.u32 	%r37, %r4;
	@%p2 bra 	$L__BB1_3;
	mul.wide.s32 	%rd8, %r2, 4;
	add.s64 	%rd9, %rd2, %rd8;
	ld.global.f32 	%f2, [%rd9];
	cvt.rzi.s32.f32 	%r37, %f2;
$L__BB1_3:
	setp.ne.s32 	%p3, %r11, 0;
	shr.u32 	%r20, %r3, 8;
	and.b32  	%r21, %r20, 255;
	add.s32 	%r22, %r37, %r21;
	min.s32 	%r7, %r22, 255;
	shr.u32 	%r8, %r3, 16;
	mov.u32 	%r38, %r4;
	@%p3 bra 	$L__BB1_5;
	shl.b32 	%r23, %r2, 1;
	mul.wide.s32 	%rd10, %r23, 4;
	add.s64 	%rd11, %rd2, %rd10;
	ld.global.f32 	%f3, [%rd11];
	cvt.rzi.s32.f32 	%r38, %f3;
$L__BB1_5:
	and.b32  	%r24, %r8, 255;
	add.s32 	%r25, %r38, %r24;
	min.s32 	%r26, %r25, 255;
	max.s32 	%r27, %r26, 0;
	max.s32 	%r28, %r7, 0;
	shl.b32 	%r29, %r28, 8;
	and.b32  	%r30, %r3, 255;
	add.s32 	%r31, %r4, %r30;
	min.s32 	%r32, %r31, 255;
	max.s32 	%r33, %r32, 0;
	or.b32  	%r34, %r29, %r33;
	shl.b32 	%r35, %r27, 16;
	add.s32 	%r36, %r35, %r34;
	st.global.u32 	[%rd1], %r36;
$L__BB1_6:
	ret;

}
	// .globl	DrawRgbaColorKernel
.visible .entry DrawRgbaColorKernel(
	.param .u64 .ptr .align 1 DrawRgbaColorKernel_param_0,
	.param .u32 DrawRgbaColorKernel_param_1,
	.param .u32 DrawRgbaColorKernel_param_2,
	.param .u32 DrawRgbaColorKernel_param_3,
	.param .u32 DrawRgbaColorKernel_param_4,
	.param .u32 DrawRgbaColorKernel_param_5,
	.param .u32 DrawRgbaColorKernel_param_6,
	.param .f32 DrawRgbaColorKernel_param_7,
	.param .f32 DrawRgbaColorKernel_param_8,
	.param .f32 DrawRgbaColorKernel_param_9
)
{
	.reg .pred 	%p<14>;
	.reg .b32 	%r<25>;
	.reg .b32 	%f<7>;
	.reg .b64 	%rd<5>;

	ld.param.u64 	%rd1, [DrawRgbaColorKernel_param_0];
	ld.param.u32 	%r5, [DrawRgbaColorKernel_param_1];
	ld.param.u32 	%r6, [DrawRgbaColorKernel_param_2];
	ld.param.u32 	%r7, [DrawRgbaColorKernel_param_3];
	ld.param.u32 	%r8, [DrawRgbaColorKernel_param_4];
	ld.param.u32 	%r9, [DrawRgbaColorKernel_param_5];
	ld.param.u32 	%r10, [DrawRgbaColorKernel_param_6];
	ld.param.f32 	%f6, [DrawRgbaColorKernel_param_7];
	ld.param.f32 	%f3, [DrawRgbaColorKernel_param_8];
	ld.param.f32 	%f4, [DrawRgbaColorKernel_param_9];
	mov.u32 	%r11, %ntid.x;
	mov.u32 	%r12, %ctaid.y;
	mov.u32 	%r13, %nctaid.x;
	mov.u32 	%r14, %ctaid.x;
	mov.u32 	%r15, %tid.x;
	mad.lo.s32 	%r16, %r13, %r12, %r14;
	mad.lo.s32 	%r17, %r16, %r11, %r15;
	mul.lo.s32 	%r18, %r10, %r9;
	div.s32 	%r1, %r17, %r18;
	mul.lo.s32 	%r19, %r1, %r18;
	sub.s32 	%r2, %r17, %r19;
	setp.gt.s32 	%p1, %r1, 2;
	@%p1 bra 	$L__BB2_7;
	div.s32 	%r20, %r2, %r9;
	mul.lo.s32 	%r21, %r20, %r9;
	sub.s32 	%r22, %r2, %r21;
	add.s32 	%r3, %r22, %r7;
	setp.lt.s32 	%p2, %r3, %r5;
	setp.gt.s32 	%p3, %r3, -1;
	and.pred  	%p4, %p2, %p3;
	add.s32 	%r4, %r20, %r8;
	setp.lt.s32 	%p5, %r4, %r6;
	setp.gt.s32 	%p6, %r4, -1;
	and.pred  	%p7, %p5, %p6;
	and.pred  	%p9, %p4, %p7;
	not.pred 	%p10, %p9;
	@%p10 bra 	$L__BB2_7;
	setp.eq.s32 	%p11, %r1, 0;
	@%p11 bra 	$L__BB2_6;
	setp.eq.s32 	%p12, %r1, 2;
	mov.f32 	%f6, %f4;
	@%p12 bra 	$L__BB2_6;
	setp.ne.s32 	%p13, %r1, 1;
	mov.f32 	%f6, %f3;
	@%p13 bra 	$L__BB2_5;
	bra.uni 	$L__BB2_6;
$L__BB2_5:
	mov.f32 	%f6, 0f00000000;
$L__BB2_6:
	mad.lo.s32 	%r23, %r1, %r6, %r4;
	mad.lo.s32 	%r24, %r23, %r5, %r3;
	cvta.to.global.u64 	%rd2, %rd1;
	mul.wide.s32 	%rd3, %r24, 4;
	add.s64 	%rd4, %rd2, %rd3;
	st.global.f32 	[%rd4], %f6;
$L__BB2_7:
	ret;

}
	// .globl	DrawRgbaTextureKernel
.visible .entry DrawRgbaTextureKernel(
	.param .u64 .ptr .align 1 DrawRgbaTextureKernel_param_0,
	.param .u32 DrawRgbaTextureKernel_param_1,
	.param .u32 DrawRgbaTextureKernel_param_2,
	.param .u32 DrawRgbaTextureKernel_param_3,
	.param .u32 DrawRgbaTextureKernel_param_4,
	.param .u64 .ptr .align 1 DrawRgbaTextureKernel_param_5,
	.param .u32 DrawRgbaTextureKernel_param_6,
	.param .u32 DrawRgbaTextureKernel_param_7
)
{
	.reg .pred 	%p<13>;
	.reg .b32 	%r<30>;
	.reg .b32 	%f<8>;
	.reg .b64 	%rd<11>;

	ld.param.u64 	%rd1, [DrawRgbaTextureKernel_param_0];
	ld.param.u32 	%r8, [DrawRgbaTextureKernel_param_1];
	ld.param.u32 	%r9, [DrawRgbaTextureKernel_param_2];
	ld.param.u32 	%r10, [DrawRgbaTextureKernel_param_3];
	ld.param.u32 	%r11, [DrawRgbaTextureKernel_param_4];
	ld.param.u64 	%rd2, [DrawRgbaTextureKernel_param_5];
	ld.param.u32 	%r12, [DrawRgbaTextureKernel_param_6];
	ld.param.u32 	%r13, [DrawRgbaTextureKernel_param_7];
	mov.u32 	%r14, %ntid.x;
	mov.u32 	%r15, %ctaid.y;
	mov.u32 	%r16, %nctaid.x;
	mov.u32 	%r17, %ctaid.x;
	mov.u32 	%r18, %tid.x;
	mad.lo.s32 	%r19, %r16, %r15, %r17;
	mad.lo.s32 	%r1, %r19, %r14, %r18;
	mul.lo.s32 	%r2, %r13, %r12;
	div.s32 	%r3, %r1, %r2;
	mul.lo.s32 	%r20, %r3, %r2;
	sub.s32 	%r4, %r1, %r20;
	setp.gt.s32 	%p1, %r3, 2;
	@%p1 bra 	$L__BB3_7;
	mov.b32 	%r29, 2;
	setp.eq.s32 	%p2, %r3, 0;
	@%p2 bra 	$L__BB3_5;
	setp.ne.s32 	%p3, %r3, 2;
	@%p3 bra 	$L__BB3_4;
	mov.b32 	%r29, 0;
	bra.uni 	$L__BB3_5;
$L__BB3_4:
	mov.u32 	%r29, %r3;
$L__BB3_5:
	div.s32 	%r23, %r4, %r12;
	mul.lo.s32 	%r24, %r23, %r12;
	sub.s32 	%r25, %r4, %r24;
	add.s32 	%r6, %r25, %r10;
	setp.lt.s32 	%p4, %r6, %r8;
	setp.gt.s32 	%p5, %r6, -1;
	and.pred  	%p6, %p4, %p5;
	add.s32 	%r7, %r23, %r11;
	setp.lt.s32 	%p7, %r7, %r9;
	setp.gt.s32 	%p8, %r7, -1;
	and.pred  	%p9, %p7, %p8;
	and.pred  	%p11, %p6, %p9;
	not.pred 	%p12, %p11;
	@%p12 bra 	$L__BB3_7;
	cvta.to.global.u64 	%rd3, %rd2;
	mad.lo.s32 	%r26, %r29, %r9, %r7;
	mad.lo.s32 	%r27, %r26, %r8, %r6;
	mad.lo.s32 	%r28, %r2, 3, %r4;
	mul.wide.s32 	%rd4, %r28, 4;
	add.s64 	%rd5, %rd3, %rd4;
	ld.global.f32 	%f1, [%rd5];
	cvta.to.global.u64 	%rd6, %rd1;
	mul.wide.s32 	%rd7, %r27, 4;
	add.s64 	%rd8, %rd6, %rd7;
	ld.global.f32 	%f2, [%rd8];
	mov.f32 	%f3, 0f3F800000;
	sub.f32 	%f4, %f3, %f1;
	mul.wide.s32 	%rd9, %r1, 4;
	add.s64 	%rd10, %rd3, %rd9;
	ld.global.f32 	%f5, [%rd10];
	mul.f32 	%f6, %f1, %f5;
	fma.rn.f32 	%f7, %f2, %f4, %f6;
	st.global.f32 	[%rd8], %f7;
$L__BB3_7:
	ret;

}
	// .globl	DrawRgbaTextureKernelNearestNeighbor
.visible .entry DrawRgbaTextureKernelNearestNeighbor(
	.param .u64 .ptr .align 1 DrawRgbaTextureKernelNearestNeighbor_param_0,
	.param .u32 DrawRgbaTextureKernelNearestNeighbor_param_1,
	.param .u32 DrawRgbaTextureKernelNearestNeighbor_param_2,
	.param .u32 DrawRgbaTextureKernelNearestNeighbor_param_3,
	.param .u32 DrawRgbaTextureKernelNearestNeighbor_param_4,
	.param .u64 .ptr .align 1 DrawRgbaTextureKernelNearestNeighbor_param_5,
	.param .u32 DrawRgbaTextureKernelNearestNeighbor_param_6,
	.param .u32 DrawRgbaTextureKernelNearestNeighbor_param_7,
	.param .u32 DrawRgbaTextureKernelNearestNeighbor_param_8,
	.param .u32 DrawRgbaTextureKernelNearestNeighbor_param_9
)
{
	.reg .pred 	%p<13>;
	.reg .b32 	%r<39>;
	.reg .b32 	%f<8>;
	.reg .b64 	%rd<11>;

	ld.param.u64 	%rd1, [DrawRgbaTextureKernelNearestNeighbor_param_0];
	ld.param.u32 	%r7, [DrawRgbaTextureKernelNearestNeighbor_param_1];
	ld.param.u32 	%r8, [DrawRgbaTextureKernelNearestNeighbor_param_2];
	ld.param.u32 	%r9, [DrawRgbaTextureKernelNearestNeighbor_param_3];
	ld.param.u32 	%r10, [DrawRgbaTextureKernelNearestNeighbor_param_4];
	ld.param.u64 	%rd2, [DrawRgbaTextureKernelNearestNeighbor_param_5];
	ld.param.u32 	%r11, [DrawRgbaTextureKernelNearestNeighbor_param_6];
	ld.param.u32 	%r12, [DrawRgbaTextureKernelNearestNeighbor_param_7];
	ld.param.u32 	%r13, [DrawRgbaTextureKernelNearestNeighbor_param_8];
	ld.param.u32 	%r14, [DrawRgbaTextureKernelNearestNeighbor_param_9];
	mov.u32 	%r15, %ntid.x;
	mov.u32 	%r16, %ctaid.y;
	mov.u32 	%r17, %nctaid.x;
	mov.u32 	%r18, %ctaid.x;
	mov.u32 	%r19, %tid.x;
	mad.lo.s32 	%r20, %r17, %r16, %r18;
	mad.lo.s32 	%r21, %r20, %r15, %r19;
	mul.lo.s32 	%r22, %r14, %r13;
	div.s32 	%r1, %r21, %r22;
	mul.lo.s32 	%r23, %r1, %r22;
	sub.s32 	%r24, %r21, %r23;
	div.s32 	%r2, %r24, %r13;
	mul.lo.s32 	%r25, %r2, %r13;
	sub.s32 	%r3, %r24, %r25;
	setp.gt.s32 	%p1, %r1, 2;
	@%p1 bra 	$L__BB4_7;
	mov.b32 	%r38, 2;
	setp.eq.s32 	%p2, %r1, 0;
	@%p2 bra 	$L__BB4_5;
	setp.ne.s32 	%p3, %r1, 2;
	@%p3 bra 	$L__BB4_4;
	mov.b32 	%r38, 0;
	bra.uni 	$L__BB4_5;
$L__BB4_4:
	mov.u32 	%r38, %r1;
$L__BB4_5:
	add.s32 	%r5, %r3, %r9;
	setp.lt.s32 	%p4, %r5, %r7;
	setp.gt.s32 	%p5, %r5, -1;
	and.pred  	%p6, %p4, %p5;
	add.s32 	%r6, %r2, %r10;
	setp.lt.s32 	%p7, %r6, %r8;
	setp.gt.s32 	%p8, %r6, -1;
	and.pred  	%p9, %p7, %p8;
	and.pred  	%p11, %p6, %p9;
	not.pred 	%p12, %p11;
	@%p12 bra 	$L__BB4_7;
	cvta.to.global.u64 	%rd3, %rd2;
	mul.lo.s32 	%r28, %r12, %r11;
	mul.lo.s32 	%r29, %r3, %r11;
	div.s32 	%r30, %r29, %r13;
	mul.lo.s32 	%r31, %r2, %r12;
	div.s32 	%r32, %r31, %r14;
	mad.lo.s32 	%r33, %r32, %r11, %r30;
	mad.lo.s32 	%r34, %r1, %r28, %r33;
	mul.wide.s32 	%rd4, %r34, 4;
	add.s64 	%rd5, %rd3, %rd4;
	ld.global.f32 	%f1, [%rd5];
	mad.lo.s32 	%r35, %r38, %r8, %r6;
	mad.lo.s32 	%r36, %r35, %r7, %r5;
	mad.lo.s32 	%r37, %r28, 3, %r33;
	mul.wide.s32 	%rd6, %r37, 4;
	add.s64 	%rd7, %rd3, %rd6;
	ld.global.f32 	%f2, [%rd7];
	cvta.to.global.u64 	%rd8, %rd1;
	mul.wide.s32 	%rd9, %r36, 4;
	add.s64 	%rd10, %rd8, %rd9;
	ld.global.f32 	%f3, [%rd10];
	mov.f32 	%f4, 0f3F800000;
	sub.f32 	%f5, %f4, %f2;
	mul.f32 	%f6, %f3, %f5;
	fma.rn.f32 	%f7, %f1, %f2, %f6;
	st.global.f32 	[%rd10], %f7;
$L__BB4_7:
	ret;

}
	// .globl	DrawMaskedColorKernelNearestNeighbor
.visible .entry DrawMaskedColorKernelNearestNeighbor(
	.param .u64 .ptr .align 1 DrawMaskedColorKernelNearestNeighbor_param_0,
	.param .u32 DrawMaskedColorKernelNearestNeighbor_param_1,
	.param .u32 DrawMaskedColorKernelNearestNeighbor_param_2,
	.param .u32 DrawMaskedColorKernelNearestNeighbor_param_3,
	.param .u32 DrawMaskedColorKernelNearestNeighbor_param_4,
	.param .u64 .ptr .align 1 DrawMaskedColorKernelNearestNeighbor_param_5,
	.param .u32 DrawMaskedColorKernelNearestNeighbor_param_6,
	.param .u32 DrawMaskedColorKernelNearestNeighbor_param_7,
	.param .u32 DrawMaskedColorKernelNearestNeighbor_param_8,
	.param .u32 DrawMaskedColorKernelNearestNeighbor_param_9,
	.param .f32 DrawMaskedColorKernelNearestNeighbor_param_10,
	.param .f32 DrawMaskedColorKernelNearestNeighbor_param_11,
	.param .f32 DrawMaskedColorKernelNearestNeighbor_param_12
)
{
	.reg .pred 	%p<16>;
	.reg .b32 	%r<37>;
	.reg .b32 	%f<12>;
	.reg .b64 	%rd<9>;

	ld.param.u64 	%rd2, [DrawMaskedColorKernelNearestNeighbor_param_0];
	ld.param.u32 	%r8, [DrawMaskedColorKernelNearestNeighbor_param_1];
	ld.param.u32 	%r9, [DrawMaskedColorKernelNearestNeighbor_param_2];
	ld.param.u32 	%r10, [DrawMaskedColorKernelNearestNeighbor_param_3];
	ld.param.u32 	%r11, [DrawMaskedColorKernelNearestNeighbor_param_4];
	ld.param.u64 	%rd3, [DrawMaskedColorKernelNearestNeighbor_param_5];
	ld.param.u32 	%r12, [DrawMaskedColorKernelNearestNeighbor_param_6];
	ld.param.u32 	%r13, [DrawMaskedColorKernelNearestNeighbor_param_7];
	ld.param.u32 	%r14, [DrawMaskedColorKernelNearestNeighbor_param_8];
	ld.param.u32 	%r15, [DrawMaskedColorKernelNearestNeighbor_param_9];
	ld.param.f32 	%f3, [DrawMaskedColorKernelNearestNeighbor_param_10];
	ld.param.f32 	%f4, [DrawMaskedColorKernelNearestNeighbor_param_11];
	ld.param.f32 	%f5, [DrawMaskedColorKernelNearestNeighbor_param_12];
	mov.u32 	%r16, %ntid.x;
	mov.u32 	%r17, %ctaid.y;
	mov.u32 	%r18, %nctaid.x;
	mov.u32 	%r19, %ctaid.x;
	mov.u32 	%r20, %tid.x;
	mad.lo.s32 	%r21, %r18, %r17, %r19;
	mad.lo.s32 	%r22, %r21, %r16, %r20;
	mul.lo.s32 	%r23, %r15, %r14;
	div.s32 	%r1, %r22, %r23;
	mul.lo.s32 	%r24, %r1, %r23;
	sub.s32 	%r25, %r22, %r24;
	div.s32 	%r2, %r25, %r14;
	mul.lo.s32 	%r26, %r2, %r14;
	sub.s32 	%r3, %r25, %r26;
	setp.gt.s32 	%p1, %r1, 2;
	@%p1 bra 	$L__BB5_12;
	mov.b32 	%r36, 2;
	setp.eq.s32 	%p2, %r1, 0;
	@%p2 bra 	$L__BB5_5;
	setp.ne.s32 	%p3, %r1, 2;
	@%p3 bra 	$L__BB5_4;
	mov.b32 	%r36, 0;
	bra.uni 	$L__BB5_5;
$L__BB5_4:
	mov.u32 	%r36, %r1;
$L__BB5_5:
	add.s32 	%r5, %r3, %r10;
	setp.lt.s32 	%p4, %r5, %r8;
	setp.gt.s32 	%p5, %r5, -1;
	and.pred  	%p6, %p4, %p5;
	add.s32 	%r6, %r2, %r11;
	setp.lt.s32 	%p7, %r6, %r9;
	setp.gt.s32 	%p8, %r6, -1;
	and.pred  	%p9, %p7, %p8;
	and.pred  	%p11, %p6, %p9;
	not.pred 	%p12, %p11;
	@%p12 bra 	$L__BB5_12;
	mul.lo.s32 	%r29, %r3, %r12;
	div.s32 	%r30, %r29, %r14;
	mul.lo.s32 	%r31, %r2, %r13;
	div.s32 	%r32, %r31, %r15;
	mad.lo.s32 	%r33, %r36, %r9, %r6;
	mad.lo.s32 	%r7, %r33, %r8, %r5;
	mad.lo.s32 	%r34, %r13, 3, %r32;
	mad.lo.s32 	%r35, %r34, %r12, %r30;
	cvta.to.global.u64 	%rd4, %rd3;
	mul.wide.s32 	%rd5, %r35, 4;
	add.s64 	%rd6, %rd4, %rd5;
	ld.global.f32 	%f1, [%rd6];
	setp.leu.f32 	%p13, %f1, 0f00000000;
	@%p13 bra 	$L__BB5_12;
	cvta.to.global.u64 	%rd7, %rd2;
	mul.wide.s32 	%rd8, %r7, 4;
	add.s64 	%rd1, %rd7, %rd8;
	ld.global.f32 	%f6, [%rd1];
	mov.f32 	%f7, 0f3F800000;
	sub.f32 	%f8, %f7, %f1;
	mul.f32 	%f2, %f8, %f6;
	setp.eq.s32 	%p14, %r1, 1;
	@%p14 bra 	$L__BB5_10;
	setp.ne.s32 	%p15, %r1, 0;
	@%p15 bra 	$L__BB5_11;
	fma.rn.f32 	%f10, %f3, %f1, %f2;
	st.global.f32 	[%rd1], %f10;
	bra.uni 	$L__BB5_12;
$L__BB5_10:
	fma.rn.f32 	%f9, %f4, %f1, %f2;
	st.global.f32 	[%rd1], %f9;
	bra.uni 	$L__BB5_12;
$L__BB5_11:
	fma.rn.f32 	%f11, %f5, %f1, %f2;
	st.global.f32 	[%rd1], %f11;
$L__BB5_12:
	ret;

}
	// .globl	DrawRgbaTextureKernel2DBlock
.visible .entry DrawRgbaTextureKernel2DBlock(
	.param .u64 .ptr .align 1 DrawRgbaTextureKernel2DBlock_param_0,
	.param .u32 DrawRgbaTextureKernel2DBlock_param_1,
	.param .u32 DrawRgbaTextureKernel2DBlock_param_2,
	.param .u32 DrawRgbaTextureKernel2DBlock_param_3,
	.param .u32 DrawRgbaTextureKernel2DBlock_param_4,
	.param .u64 .ptr .align 1 DrawRgbaTextureKernel2DBlock_param_5,
	.param .u32 DrawRgbaTextureKernel2DBlock_param_6,
	.param .u32 DrawRgbaTextureKernel2DBlock_param_7
)
{
	.reg .pred 	%p<13>;
	.reg .b32 	%r<29>;
	.reg .b32 	%f<8>;
	.reg .b64 	%rd<11>;

	ld.param.u64 	%rd1, [DrawRgbaTextureKernel2DBlock_param_0];
	ld.param.u32 	%r9, [DrawRgbaTextureKernel2DBlock_param_1];
	ld.param.u32 	%r10, [DrawRgbaTextureKernel2DBlock_param_2];
	ld.param.u32 	%r11, [DrawRgbaTextureKernel2DBlock_param_3];
	ld.param.u32 	%r12, [DrawRgbaTextureKernel2DBlock_param_4];
	ld.param.u64 	%rd2, [DrawRgbaTextureKernel2DBlock_param_5];
	ld.param.u32 	%r13, [DrawRgbaTextureKernel2DBlock_param_6];
	ld.param.u32 	%r14, [DrawRgbaTextureKernel2DBlock_param_7];
	mov.u32 	%r15, %ntid.x;
	mov.u32 	%r16, %ntid.y;
	mov.u32 	%r1, %ctaid.y;
	mov.u32 	%r17, %nctaid.x;
	mov.u32 	%r18, %ctaid.x;
	mad.lo.s32 	%r19, %r1, %r17, %r18;
	mov.u32 	%r20, %tid.y;
	mov.u32 	%r2, %tid.x;
	mad.lo.s32 	%r21, %r19, %r16, %r20;
	mad.lo.s32 	%r3, %r21, %r15, %r2;
	mul.lo.s32 	%r4, %r14, %r13;
	mad.lo.s32 	%r5, %r18, %r16, %r20;
	setp.gt.u32 	%p1, %r1, 2;
	@%p1 bra 	$L__BB6_7;
	mov.b32 	%r28, 2;
	setp.eq.s32 	%p2, %r1, 0;
	@%p2 bra 	$L__BB6_5;
	setp.ne.s32 	%p3, %r1, 2;
	@%p3 bra 	$L__BB6_4;
	mov.b32 	%r28, 0;
	bra.uni 	$L__BB6_5;
$L__BB6_4:
	mov.u32 	%r28, %r1;
$L__BB6_5:
	add.s32 	%r7, %r11, %r2;
	setp.lt.s32 	%p4, %r7, %r9;
	setp.gt.s32 	%p5, %r7, -1;
	and.pred  	%p6, %p4, %p5;
	add.s32 	%r8, %r5, %r12;
	setp.lt.s32 	%p7, %r8, %r10;
	setp.gt.s32 	%p8, %r8, -1;
	and.pred  	%p9, %p7, %p8;
	and.pred  	%p11, %p6, %p9;
	not.pred 	%p12, %p11;
	@%p12 bra 	$L__BB6_7;
	cvta.to.global.u64 	%rd3, %rd2;
	mad.lo.s32 	%r24, %r28, %r10, %r8;
	mad.lo.s32 	%r25, %r24, %r9, %r7;
	sub.s32 	%r26, 3, %r1;
	mad.lo.s32 	%r27, %r4, %r26, %r3;
	mul.wide.s32 	%rd4, %r27, 4;
	add.s64 	%rd5, %rd3, %rd4;
	ld.global.f32 	%f1, [%rd5];
	cvta.to.global.u64 	%rd6, %rd1;
	mul.wide.s32 	%rd7, %r25, 4;
	add.s64 	%rd8, %rd6, %rd7;
	ld.global.f32 	%f2, [%rd8];
	mov.f32 	%f3, 0f3F800000;
	sub.f32 	%f4, %f3, %f1;
	mul.wide.s32 	%rd9, %r3, 4;
	add.s64 	%rd10, %rd3, %rd9;
	ld.global.f32 	%f5, [%rd10];
	mul.f32 	%f6, %f1, %f5;
	fma.rn.f32 	%f7, %f2, %f4, %f6;
	st.global.f32 	[%rd8], %f7;
$L__BB6_7:
	ret;

}
	// .globl	DrawMaskedColorKernel
.visible .entry DrawMaskedColorKernel(
	.param .u64 .ptr .align 1 DrawMaskedColorKernel_param_0,
	.param .u32 DrawMaskedColorKernel_param_1,
	.param .u32 DrawMaskedColorKernel_param_2,
	.param .u32 DrawMaskedColorKernel_param_3,
	.param .u32 DrawMaskedColorKernel_param_4,
	.param .u64 .ptr .align 1 DrawMaskedColorKernel_param_5,
	.param .u32 DrawMaskedColorKernel_param_6,
	.param .u32 DrawMaskedColorKernel_param_7,
	.param .f32 DrawMaskedColorKernel_param_8,
	.param .f32 DrawMaskedColorKernel_param_9,
	.param .f32 DrawMaskedColorKernel_param_10
)
{
	.reg .pred 	%p<14>;
	.reg .b32 	%r<26>;
	.reg .b32 	%f<5>;
	.reg .b64 	%rd<13>;

	ld.param.u64 	%rd3, [DrawMaskedColorKernel_param_0];
	ld.param.u32 	%r7, [DrawMaskedColorKernel_param_1];
	ld.param.u32 	%r8, [DrawMaskedColorKernel_param_2];
	ld.param.u32 	%r9, [DrawMaskedColorKernel_param_3];
	ld.param.u32 	%r10, [DrawMaskedColorKernel_param_4];
	ld.param.u64 	%rd2, [DrawMaskedColorKernel_param_5];
	ld.param.u32 	%r11, [DrawMaskedColorKernel_param_6];
	ld.param.u32 	%r12, [DrawMaskedColorKernel_param_7];
	ld.param.f32 	%f1, [DrawMaskedColorKernel_param_8];
	ld.param.f32 	%f2, [DrawMaskedColorKernel_param_9];
	ld.param.f32 	%f3, [DrawMaskedColorKernel_param_10];
	cvta.to.global.u64 	%rd1, %rd3;
	mov.u32 	%r13, %ntid.x;
	mov.u32 	%r14, %ctaid.y;
	mov.u32 	%r15, %nctaid.x;
	mov.u32 	%r16, %ctaid.x;
	mov.u32 	%r17, %tid.x;
	mad.lo.s32 	%r18, %r15, %r14, %r16;
	mad.lo.s32 	%r19, %r18, %r13, %r17;
	mul.lo.s32 	%r1, %r12, %r11;
	div.s32 	%r2, %r19, %r1;
	mul.lo.s32 	%r20, %r2, %r1;
	sub.s32 	%r3, %r19, %r20;
	setp.gt.s32 	%p1, %r2, 2;
	@%p1 bra 	$L__BB7_8;
	div.s32 	%r21, %r3, %r11;
	mul.lo.s32 	%r22, %r21, %r11;
	sub.s32 	%r23, %r3, %r22;
	add.s32 	%r4, %r23, %r9;
	setp.lt.s32 	%p2, %r4, %r7;
	setp.gt.s32 	%p3, %r4, -1;
	and.pred  	%p4, %p2, %p3;
	add.s32 	%r5, %r21, %r10;
	setp.lt.s32 	%p5, %r5, %r8;
	setp.gt.s32 	%p6, %r5, -1;
	and.pred  	%p7, %p5, %p6;
	and.pred  	%p9, %p4, %p7;
	not.pred 	%p10, %p9;
	@%p10 bra 	$L__BB7_8;
	mad.lo.s32 	%r24, %r2, %r8, %r5;
	mad.lo.s32 	%r6, %r24, %r7, %r4;
	mad.lo.s32 	%r25, %r1, 3, %r3;
	cvta.to.global.u64 	%rd4, %rd2;
	mul.wide.s32 	%rd5, %r25, 4;
	add.s64 	%rd6, %rd4, %rd5;
	ld.global.f32 	%f4, [%rd6];
	setp.leu.f32 	%p11, %f4, 0f00000000;
	@%p11 bra 	$L__BB7_8;
	setp.eq.s32 	%p12, %r2, 1;
	@%p12 bra 	$L__BB7_6;
	setp.ne.s32 	%p13, %r2, 0;
	@%p13 bra 	$L__BB7_7;
	mul.wide.s32 	%rd9, %r6, 4;
	add.s64 	%rd10, %rd1, %rd9;
	st.global.f32 	[%rd10], %f1;
	bra.uni 	$L__BB7_8;
$L__BB7_6:
	mul.wide.s32 	%rd7, %r6, 4;
	add.s64 	%rd8, %rd1, %rd7;
	st.global.f32 	[%rd8], %f2;
	bra.uni 	$L__BB7_8;
$L__BB7_7:
	mul.wide.s32 	%rd11, %r6, 4;
	add.s64 	%rd12, %rd1, %rd11;
	st.global.f32 	[%rd12], %f3;
$L__BB7_8:
	ret;

}
	// .globl	DrawMaskedColorKernel2DBlock
.visible .entry DrawMaskedColorKernel2DBlock(
	.param .u64 .ptr .align 1 DrawMaskedColorKernel2DBlock_param_0,
	.param .u32 DrawMaskedColorKernel2DBlock_param_1,
	.param .u32 DrawMaskedColorKernel2DBlock_param_2,
	.param .u32 DrawMaskedColorKernel2DBlock_param_3,
	.param .u32 DrawMaskedColorKernel2DBlock_param_4,
	.param .u64 .ptr .align 1 DrawMaskedColorKernel2DBlock_param_5,
	.param .u32 DrawMaskedColorKernel2DBlock_param_6,
	.param .u32 DrawMaskedColorKernel2DBlock_param_7,
	.param .f32 DrawMaskedColorKernel2DBlock_param_8,
	.param .f32 DrawMaskedColorKernel2DBlock_param_9,
	.param .f32 DrawMaskedColorKernel2DBlock_param_10
)
{
	.reg .pred 	%p<14>;
	.reg .b32 	%r<27>;
	.reg .b32 	%f<5>;
	.reg .b64 	%rd<13>;

	ld.param.u64 	%rd3, [DrawMaskedColorKernel2DBlock_param_0];
	ld.param.u32 	%r10, [DrawMaskedColorKernel2DBlock_param_1];
	ld.param.u32 	%r11, [DrawMaskedColorKernel2DBlock_param_2];
	ld.param.u32 	%r12, [DrawMaskedColorKernel2DBlock_param_3];
	ld.param.u32 	%r13, [DrawMaskedColorKernel2DBlock_param_4];
	ld.param.u64 	%rd2, [DrawMaskedColorKernel2DBlock_param_5];
	ld.param.u32 	%r14, [DrawMaskedColorKernel2DBlock_param_6];
	ld.param.u32 	%r15, [DrawMaskedColorKernel2DBlock_param_7];
	ld.param.f32 	%f1, [DrawMaskedColorKernel2DBlock_param_8];
	ld.param.f32 	%f2, [DrawMaskedColorKernel2DBlock_param_9];
	ld.param.f32 	%f3, [DrawMaskedColorKernel2DBlock_param_10];
	cvta.to.global.u64 	%rd1, %rd3;
	mov.u32 	%r16, %ntid.y;
	mov.u32 	%r1, %ctaid.y;
	mov.u32 	%r17, %nctaid.x;
	mov.u32 	%r18, %ctaid.x;
	mad.lo.s32 	%r19, %r1, %r17, %r18;
	mul.lo.s32 	%r2, %r19, %r16;
	mov.u32 	%r3, %tid.y;
	mov.u32 	%r4, %tid.x;
	mul.lo.s32 	%r5, %r15, %r14;
	mul.lo.s32 	%r6, %r18, %r16;
	setp.gt.u32 	%p1, %r1, 2;
	@%p1 bra 	$L__BB8_8;
	add.s32 	%r7, %r12, %r4;
	setp.lt.s32 	%p2, %r7, %r10;
	setp.gt.s32 	%p3, %r7, -1;
	and.pred  	%p4, %p2, %p3;
	add.s32 	%r20, %r6, %r3;
	add.s32 	%r8, %r20, %r13;
	setp.lt.s32 	%p5, %r8, %r11;
	setp.gt.s32 	%p6, %r8, -1;
	and.pred  	%p7, %p5, %p6;
	and.pred  	%p9, %p4, %p7;
	not.pred 	%p10, %p9;
	@%p10 bra 	$L__BB8_8;
	mad.lo.s32 	%r21, %r11, %r1, %r8;
	mad.lo.s32 	%r9, %r21, %r10, %r7;
	sub.s32 	%r22, 3, %r1;
	add.s32 	%r23, %r2, %r3;
	mov.u32 	%r24, %ntid.x;
	mad.lo.s32 	%r25, %r5, %r22, %r4;
	mad.lo.s32 	%r26, %r23, %r24, %r25;
	cvta.to.global.u64 	%rd4, %rd2;
	mul.wide.s32 	%rd5, %r26, 4;
	add.s64 	%rd6, %rd4, %rd5;
	ld.global.f32 	%f4, [%rd6];
	setp.leu.f32 	%p11, %f4, 0f00000000;
	@%p11 bra 	$L__BB8_8;
	setp.eq.s32 	%p12, %r1, 1;
	@%p12 bra 	$L__BB8_6;
	setp.ne.s32 	%p13, %r1, 0;
	@%p13 bra 	$L__BB8_7;
	mul.wide.s32 	%rd9, %r9, 4;
	add.s64 	%rd10, %rd1, %rd9;
	st.global.f32 	[%rd10], %f1;
	bra.uni 	$L__BB8_8;
$L__BB8_6:
	mul.wide.s32 	%rd7, %r9, 4;
	add.s64 	%rd8, %rd1, %rd7;
	st.global.f32 	[%rd8], %f2;
	bra.uni 	$L__BB8_8;
$L__BB8_7:
	mul.wide.s32 	%rd11, %r9, 4;
	add.s64 	%rd12, %rd1, %rd11;
	st.global.f32 	[%rd12], %f3;
$L__BB8_8:
	ret;

}
	// .globl	ExtractRawComponentsToRgbKernel
.visible .entry ExtractRawComponentsToRgbKernel(
	.param .u64 .ptr .align 1 ExtractRawComponentsToRgbKernel_param_0,
	.param .u32 ExtractRawComponentsToRgbKernel_param_1,
	.param .u32 ExtractRawComponentsToRgbKernel_param_2
)
{
	.reg .pred 	%p<2>;
	.reg .b32 	%r<18>;
	.reg .b32 	%f<7>;
	.reg .b64 	%rd<9>;

	ld.param.u64 	%rd1, [ExtractRawComponentsToRgbKernel_param_0];
	ld.param.u32 	%r3, [ExtractRawComponentsToRgbKernel_param_1];
	ld.param.u32 	%r4, [ExtractRawComponentsToRgbKernel_param_2];
	mov.u32 	%r5, %ntid.x;
	mov.u32 	%r6, %ctaid.y;
	mov.u32 	%r7, %nctaid.x;
	mov.u32 	%r8, %ctaid.x;
	mov.u32 	%r9, %tid.x;
	mad.lo.s32 	%r10, %r7, %r6, %r8;
	mad.lo.s32 	%r1, %r10, %r5, %r9;
	mul.lo.s32 	%r2, %r4, %r3;
	setp.ge.s32 	%p1, %r1, %r2;
	@%p1 bra 	$L__BB9_2;
	cvta.to.global.u64 	%rd2, %rd1;
	mul.wide.s32 	%rd3, %r1, 4;
	add.s64 	%rd4, %rd2, %rd3;
	ld.global.u32 	%r11, [%rd4];
	and.b32  	%r12, %r11, 255;
	cvt.rn.f32.u32 	%f1, %r12;
	div.rn.f32 	%f2, %f1, 0f437F0000;
	shl.b32 	%r13, %r2, 1;
	mul.wide.s32 	%rd5, %r13, 4;
	add.s64 	%rd6, %rd4, %rd5;
	st.global.f32 	[%rd6], %f2;
	bar.sync 	0;
	shr.u32 	%r14, %r11, 8;
	and.b32  	%r15, %r14, 255;
	cvt.rn.f32.u32 	%f3, %r15;
	div.rn.f32 	%f4, %f3, 0f437F0000;
	mul.wide.s32 	%rd7, %r2, 4;
	add.s64 	%rd8, %rd4, %rd7;
	st.global.f32 	[%rd8], %f4;
	bar.sync 	0;
	shr.u32 	%r16, %r11, 16;
	and.b32  	%r17, %r16, 255;
	cvt.rn.f32.u32 	%f5, %r17;
	div.rn.f32 	%f6, %f5, 0f437F0000;
	st.global.f32 	[%rd4], %f6;
	bar.sync 	0;
$L__BB9_2:
	ret;

}
	// .globl	RawToRgbKernel
.visible .entry RawToRgbKernel(
	.param .u64 .ptr .align 1 RawToRgbKernel_param_0,
	.param .u64 .ptr .align 1 RawToRgbKernel_param_1,
	.param .u32 RawToRgbKernel_param_2
)
{
	.reg .pred 	%p<2>;
	.reg .b32 	%r<12>;
	.reg .b32 	%f<7>;
	.reg .b64 	%rd<11>;

	ld.param.u64 	%rd1, [RawToRgbKernel_param_0];
	ld.param.u64 	%rd2, [RawToRgbKernel_param_1];
	ld.param.u32 	%r2, [RawToRgbKernel_param_2];
	mov.u32 	%r3, %ntid.x;
	mov.u32 	%r4, %ctaid.x;
	mov.u32 	%r5, %tid.x;
	mad.lo.s32 	%r1, %r3, %r4, %r5;
	setp.ge.s32 	%p1, %r1, %r2;
	@%p1 bra 	$L__BB10_2;
	cvta.to.global.u64 	%rd3, %rd2;
	cvta.to.global.u64 	%rd4, %rd1;
	mul.wide.s32 	%rd5, %r1, 4;
	add.s64 	%rd6, %rd4, %rd5;
	ld.global.u32 	%r6, [%rd6];
	shr.u32 	%r7, %r6, 16;
	and.b32  	%r8, %r7, 255;
	cvt.rn.f32.u32 	%f1, %r8;
	div.rn.f32 	%f2, %f1, 0f437F0000;
	add.s64 	%rd7, %rd3, %rd5;
	st.global.f32 	[%rd7], %f2;
	shr.u32 	%r9, %r6, 8;
	and.b32  	%r10, %r9, 255;
	cvt.rn.f32.u32 	%f3, %r10;
	div.rn.f32 	%f4, %f3, 0f437F0000;
	mul.wide.s32 	%rd8, %r2, 4;
	add.s64 	%rd9, %rd7, %rd8;
	st.global.f32 	[%rd9], %f4;
	and.b32  	%r11, %r6, 255;
	cvt.rn.f32.u32 	%f5, %r11;
	div.rn.f32 	%f6, %f5, 0f437F0000;
	add.s64 	%rd10, %rd9, %rd8;
	st.global.f32 	[%rd10], %f6;
$L__BB10_2:
	ret;

}
	// .globl	RawToRawGrayscaleKernel
.visible .entry RawToRawGrayscaleKernel(
	.param .u64 .ptr .align 1 RawToRawGrayscaleKernel_param_0,
	.param .u64 .ptr .align 1 RawToRawGrayscaleKernel_param_1,
	.param .u32 RawToRawGrayscaleKernel_param_2
)
{
	.reg .pred 	%p<2>;
	.reg .b32 	%r<19>;
	.reg .b32 	%f<7>;
	.reg .b64 	%rd<8>;

	ld.param.u64 	%rd1, [RawToRawGrayscaleKernel_param_0];
	ld.param.u64 	%rd2, [RawToRawGrayscaleKernel_param_1];
	ld.param.u32 	%r2, [RawToRawGrayscaleKernel_param_2];
	mov.u32 	%r3, %ntid.x;
	mov.u32 	%r4, %ctaid.x;
	mov.u32 	%r5, %tid.x;
	mad.lo.s32 	%r1, %r3, %r4, %r5;
	setp.ge.s32 	%p1, %r1, %r2;
	@%p1 bra 	$L__BB11_2;
	cvta.to.global.u64 	%rd3, %rd1;
	cvta.to.global.u64 	%rd4, %rd2;
	mul.wide.s32 	%rd5, %r1, 4;
	add.s64 	%rd6, %rd3, %rd5;
	ld.global.u32 	%r6, [%rd6];
	shr.u32 	%r7, %r6, 16;
	and.b32  	%r8, %r7, 255;
	cvt.rn.f32.u32 	%f1, %r8;
	shr.u32 	%r9, %r6, 8;
	and.b32  	%r10, %r9, 255;
	cvt.rn.f32.u32 	%f2, %r10;
	mul.f32 	%f3, %f2, 0f3F371759;
	fma.rn.f32 	%f4, %f1, 0f3E59B3D0, %f3;
	and.b32  	%r11, %r6, 255;
	cvt.rn.f32.u32 	%f5, %r11;
	fma.rn.f32 	%f6, %f5, 0f3D93DD98, %f4;
	cvt.rzi.u32.f32 	%r12, %f6;
	and.b32  	%r13, %r6, -16777216;
	shl.b32 	%r14, %r12, 8;
	shl.b32 	%r15, %r12, 16;
	or.b32  	%r16, %r13, %r15;
	or.b32  	%r17, %r16, %r14;
	or.b32  	%r18, %r17, %r12;
	add.s64 	%rd7, %rd4, %rd5;
	st.global.u32 	[%rd7], %r18;
$L__BB11_2:
	ret;

}
	// .globl	RawToGrayscaleKernel
.visible .entry RawToGrayscaleKernel(
	.param .u64 .ptr .align 1 RawToGrayscaleKernel_param_0,
	.param .u64 .ptr .align 1 RawToGrayscaleKernel_param_1,
	.param .u32 RawToGrayscaleKernel_param_2
)
{
	.reg .pred 	%p<2>;
	.reg .b32 	%r<12>;
	.reg .b32 	%f<8>;
	.reg .b64 	%rd<8>;

	ld.param.u64 	%rd1, [RawToGrayscaleKernel_param_0];
	ld.param.u64 	%rd2, [RawToGrayscaleKernel_param_1];
	ld.param.u32 	%r2, [RawToGrayscaleKernel_param_2];
	mov.u32 	%r3, %ntid.x;
	mov.u32 	%r4, %ctaid.x;
	mov.u32 	%r5, %tid.x;
	mad.lo.s32 	%r1, %r3, %r4, %r5;
	setp.ge.s32 	%p1, %r1, %r2;
	@%p1 bra 	$L__BB12_2;
	cvta.to.global.u64 	%rd3, %rd1;
	cvta.to.global.u64 	%rd4, %rd2;
	mul.wide.s32 	%rd5, %r1, 4;
	add.s64 	%rd6, %rd3, %rd5;
	ld.global.u32 	%r6, [%rd6];
	shr.u32 	%r7, %r6, 16;
	and.b32  	%r8, %r7, 255;
	cvt.rn.f32.u32 	%f1, %r8;
	shr.u32 	%r9, %r6, 8;
	and.b32  	%r10, %r9, 255;
	cvt.rn.f32.u32 	%f2, %r10;
	mul.f32 	%f3, %f2, 0f3F371759;
	fma.rn.f32 	%f4, %f1, 0f3E59B3D0, %f3;
	and.b32  	%r11, %r6, 255;
	cvt.rn.f32.u32 	%f5, %r11;
	fma.rn.f32 	%f6, %f5, 0f3D93DD98, %f4;
	div.rn.f32 	%f7, %f6, 0f437F0000;
	add.s64 	%rd7, %rd4, %rd5;
	st.global.f32 	[%rd7], %f7;
$L__BB12_2:
	ret;

}


// ===== COMPILED SASS (sm_100) =====

	.target	sm_100

	.elftype	@"ET_EXEC"


//--------------------- .note.nv.tkinfo           --------------------------
	.section	.note.nv.tkinfo,"",@"SHT_NOTE"
	.sectionflags	@"SHF_NOTE_NV_TKINFO"
	.tkinfo
        /*0018*/ 	.word	0x00000002
        /*0030*/ 	.string	""
        /*0030*/ 	.string	"ptxas"
        /*0030*/ 	.string	"Cuda compilation tools, release 13.0, V13.0.88"
        /*0030*/ 	.string	"Build cuda_13.0.r13.0/compiler.36424714_0"
        /*0030*/ 	.string	"-arch sm_100 -m 64 "



//--------------------- .note.nv.cuinfo           --------------------------
	.section	.note.nv.cuinfo,"",@"SHT_NOTE"
	.sectionflags	@"SHF_NOTE_NV_CUINFO"
        /*0018*/ 	.short	0x0002
        /*001a*/ 	.short	0x0064
        /*001c*/ 	.short	0x0082
	.zero		2


//--------------------- .nv.info                  --------------------------
	.section	.nv.info,"",@"SHT_CUDA_INFO"
	.align	4


	//----- nvinfo : EIATTR_REGCOUNT
	.align		4
        /*0000*/ 	.byte	0x04, 0x2f
        /*0002*/ 	.short	(.L_1 - .L_0)
	.align		4
.L_0:
        /*0004*/ 	.word	index@(DrawRgbBackgroundKernel)
        /*0008*/ 	.word	0x0000000a


	//----- nvinfo : EIATTR_FRAME_SIZE
	.align		4
.L_1:
        /*000c*/ 	.byte	0x04, 0x11
        /*000e*/ 	.short	(.L_3 - .L_2)
	.align		4
.L_2:
        /*0010*/ 	.word	index@(DrawRgbBackgroundKernel)
        /*0014*/ 	.word	0x00000000


	//----- nvinfo : EIATTR_REGCOUNT
	.align		4
.L_3:
        /*0018*/ 	.byte	0x04, 0x2f
        /*001a*/ 	.short	(.L_5 - .L_4)
	.align		4
.L_4:
        /*001c*/ 	.word	index@(AddRgbNoiseKernel)
        /*0020*/ 	.word	0x0000000e


	//----- nvinfo : EIATTR_FRAME_SIZE
	.align		4
.L_5:
        /*0024*/ 	.byte	0x04, 0x11
        /*0026*/ 	.short	(.L_7 - .L_6)
	.align		4
.L_6:
        /*0028*/ 	.word	index@(AddRgbNoiseKernel)
        /*002c*/ 	.word	0x00000000


	//----- nvinfo : EIATTR_REGCOUNT
	.align		4
.L_7:
        /*0030*/ 	.byte	0x04, 0x2f
        /*0032*/ 	.short	(.L_9 - .L_8)
	.align		4
.L_8:
        /*0034*/ 	.word	index@(DrawRgbaColorKernel)
        /*0038*/ 	.word	0x0000000e


	//----- nvinfo : EIATTR_FRAME_SIZE
	.align		4
.L_9:
        /*003c*/ 	.byte	0x04, 0x11
        /*003e*/ 	.short	(.L_11 - .L_10)
	.align		4
.L_10:
        /*0040*/ 	.word	index@(DrawRgbaColorKernel)
        /*0044*/ 	.word	0x00000000


	//----- nvinfo : EIATTR_REGCOUNT
	.align		4
.L_11:
        /*0048*/ 	.byte	0x04, 0x2f
        /*004a*/ 	.short	(.L_13 - .L_12)
	.align		4
.L_12:
        /*004c*/ 	.word	index@(DrawRgbaTextureKernel)
        /*0050*/ 	.word	0x00000010


	//----- nvinfo : EIATTR_FRAME_SIZE
	.align		4
.L_13:
        /*0054*/ 	.byte	0x04, 0x11
        /*0056*/ 	.short	(.L_15 - .L_14)
	.align		4
.L_14:
        /*0058*/ 	.word	index@(DrawRgbaTextureKernel)
        /*005c*/ 	.word	0x00000000


	//----- nvinfo : EIATTR_REGCOUNT
	.align		4
.L_15:
        /*0060*/ 	.byte	0x04, 0x2f
        /*0062*/ 	.short	(.L_17 - .L_16)
	.align		4
.L_16:
        /*0064*/ 	.word	index@(DrawRgbaTextureKernelNearestNeighbor)
        /*0068*/ 	.word	0x00000016


	//----- nvinfo : EIATTR_FRAME_SIZE
	.align		4
.L_17:
        /*006c*/ 	.byte	0x04, 0x11
        /*006e*/ 	.short	(.L_19 - .L_18)
	.align		4
.L_18:
        /*0070*/ 	.word	index@(DrawRgbaTextureKernelNearestNeighbor)
        /*0074*/ 	.word	0x00000000


	//----- nvinfo : EIATTR_REGCOUNT
	.align		4
.L_19:
        /*0078*/ 	.byte	0x04, 0x2f
        /*007a*/ 	.short	(.L_21 - .L_20)
	.align		4
.L_20:
        /*007c*/ 	.word	index@(DrawMaskedColorKernelNearestNeighbor)
        /*0080*/ 	.word	0x00000015


	//----- nvinfo : EIATTR_FRAME_SIZE
	.align		4
.L_21:
        /*0084*/ 	.byte	0x04, 0x11
        /*0086*/ 	.short	(.L_23 - .L_22)
	.align		4
.L_22:
        /*0088*/ 	.word	index@(DrawMaskedColorKernelNearestNeighbor)
        /*008c*/ 	.word	0x00000000


	//----- nvinfo : EIATTR_REGCOUNT
	.align		4
.L_23:
        /*0090*/ 	.byte	0x04, 0x2f
        /*0092*/ 	.short	(.L_25 - .L_24)
	.align		4
.L_24:
        /*0094*/ 	.word	index@(DrawRgbaTextureKernel2DBlock)
        /*0098*/ 	.word	0x0000000e


	//----- nvinfo : EIATTR_FRAME_SIZE
	.align		4
.L_25:
        /*009c*/ 	.byte	0x04, 0x11
        /*009e*/ 	.short	(.L_27 - .L_26)
	.align		4
.L_26:
        /*00a0*/ 	.word	index@(DrawRgbaTextureKernel2DBlock)
        /*00a4*/ 	.word	0x00000000


	//----- nvinfo : EIATTR_REGCOUNT
	.align		4
.L_27:
        /*00a8*/ 	.byte	0x04, 0x2f
        /*00aa*/ 	.short	(.L_29 - .L_28)
	.align		4
.L_28:
        /*00ac*/ 	.word	index@(DrawMaskedColorKernel)
        /*00b0*/ 	.word	0x0000000e


	//----- nvinfo : EIATTR_FRAME_SIZE
	.align		4
.L_29:
        /*00b4*/ 	.byte	0x04, 0x11
        /*00b6*/ 	.short	(.L_31 - .L_30)
	.align		4
.L_30:
        /*00b8*/ 	.word	index@(DrawMaskedColorKernel)
        /*00bc*/ 	.word	0x00000000


	//----- nvinfo : EIATTR_REGCOUNT
	.align		4
.L_31:
        /*00c0*/ 	.byte	0x04, 0x2f
        /*00c2*/ 	.short	(.L_33 - .L_32)
	.align		4
.L_32:
        /*00c4*/ 	.word	index@(DrawMaskedColorKernel2DBlock)
        /*00c8*/ 	.word	0x0000000c


	//----- nvinfo : EIATTR_FRAME_SIZE
	.align		4
.L_33:
        /*00cc*/ 	.byte	0x04, 0x11
        /*00ce*/ 	.short	(.L_35 - .L_34)
	.align		4
.L_34:
        /*00d0*/ 	.word	index@(DrawMaskedColorKernel2DBlock)
        /*00d4*/ 	.word	0x00000000


	//----- nvinfo : EIATTR_REGCOUNT
	.align		4
.L_35:
        /*00d8*/ 	.byte	0x04, 0x2f
        /*00da*/ 	.short	(.L_37 - .L_36)
	.align		4
.L_36:
        /*00dc*/ 	.word	index@(ExtractRawComponentsToRgbKernel)
        /*00e0*/ 	.word	0x00000013


	//----- nvinfo : EIATTR_FRAME_SIZE
	.align		4
.L_37:
        /*00e4*/ 	.byte	0x04, 0x11
        /*00e6*/ 	.short	(.L_39 - .L_38)
	.align		4
.L_38:
        /*00e8*/ 	.word	index@($__internal_2_$__cuda_sm3x_div_rn_noftz_f32_slowpath)
        /*00ec*/ 	.word	0x00000000


	//----- nvinfo : EIATTR_FRAME_SIZE
	.align		4
.L_39:
        /*00f0*/ 	.byte	0x04, 0x11
        /*00f2*/ 	.short	(.L_41 - .L_40)
	.align		4
.L_40:
        /*00f4*/ 	.word	index@(ExtractRawComponentsToRgbKernel)
        /*00f8*/ 	.word	0x00000000


	//----- nvinfo : EIATTR_REGCOUNT
	.align		4
.L_41:
        /*00fc*/ 	.byte	0x04, 0x2f
        /*00fe*/ 	.short	(.L_43 - .L_42)
	.align		4
.L_42:
        /*0100*/ 	.word	index@(RawToRgbKernel)
        /*0104*/ 	.word	0x00000012


	//----- nvinfo : EIATTR_FRAME_SIZE
	.align		4
.L_43:
        /*0108*/ 	.byte	0x04, 0x11
        /*010a*/ 	.short	(.L_45 - .L_44)
	.align		4
.L_44:
        /*010c*/ 	.word	index@($__internal_1_$__cuda_sm3x_div_rn_noftz_f32_slowpath)
        /*0110*/ 	.word	0x00000000


	//----- nvinfo : EIATTR_FRAME_SIZE
	.align		4
.L_45:
        /*0114*/ 	.byte	0x04, 0x11
        /*0116*/ 	.short	(.L_47 - .L_46)
	.align		4
.L_46:
        /*0118*/ 	.word	index@(RawToRgbKernel)
        /*011c*/ 	.word	0x00000000


	//----- nvinfo : EIATTR_REGCOUNT
	.align		4
.L_47:
        /*0120*/ 	.byte	0x04, 0x2f
        /*0122*/ 	.short	(.L_49 - .L_48)
	.align		4
.L_48:
        /*0124*/ 	.word	index@(RawToRawGrayscaleKernel)
        /*0128*/ 	.word	0x0000000c


	//----- nvinfo : EIATTR_FRAME_SIZE
	.align		4
.L_49:
        /*012c*/ 	.byte	0x04, 0x11
        /*012e*/ 	.short	(.L_51 - .L_50)
	.align		4
.L_50:
        /*0130*/ 	.word	index@(RawToRawGrayscaleKernel)
        /*0134*/ 	.word	0x00000000


	//----- nvinfo : EIATTR_REGCOUNT
	.align		4
.L_51:
        /*0138*/ 	.byte	0x04, 0x2f
        /*013a*/ 	.short	(.L_53 - .L_52)
	.align		4
.L_52:
        /*013c*/ 	.word	index@(RawToGrayscaleKernel)
        /*0140*/ 	.word	0x0000000d


	//----- nvinfo : EIATTR_FRAME_SIZE
	.align		4
.L_53:
        /*0144*/ 	.byte	0x04, 0x11
        /*0146*/ 	.short	(.L_55 - .L_54)
	.align		4
.L_54:
        /*0148*/ 	.word	index@($__internal_0_$__cuda_sm3x_div_rn_noftz_f32_slowpath)
        /*014c*/ 	.word	0x00000000


	//----- nvinfo : EIATTR_FRAME_SIZE
	.align		4
.L_55:
        /*0150*/ 	.byte	0x04, 0x11
        /*0152*/ 	.short	(.L_57 - .L_56)
	.align		4
.L_56:
        /*0154*/ 	.word	index@(RawToGrayscaleKernel)
        /*0158*/ 	.word	0x00000000


	//----- nvinfo : EIATTR_MIN_STACK_SIZE
	.align		4
.L_57:
        /*015c*/ 	.byte	0x04, 0x12
        /*015e*/ 	.short	(.L_59 - .L_58)
	.align		4
.L_58:
        /*0160*/ 	.word	index@(RawToGrayscaleKernel)
        /*0164*/ 	.word	0x00000000


	//----- nvinfo : EIATTR_MIN_STACK_SIZE
	.align		4
.L_59:
        /*0168*/ 	.byte	0x04, 0x12
        /*016a*/ 	.short	(.L_61 - .L_60)
	.align		4
.L_60:
        /*016c*/ 	.word	index@(RawToRawGrayscaleKernel)
        /*0170*/ 	.word	0x00000000


	//----- nvinfo : EIATTR_MIN_STACK_SIZE
	.align		4
.L_61:
        /*0174*/ 	.byte	0x04, 0x12
        /*0176*/ 	.short	(.L_63 - .L_62)
	.align		4
.L_62:
        /*0178*/ 	.word	index@(RawToRgbKernel)
        /*017c*/ 	.word	0x00000000


	//----- nvinfo : EIATTR_MIN_STACK_SIZE
	.align		4
.L_63:
        /*0180*/ 	.byte	0x04, 0x12
        /*0182*/ 	.short	(.L_65 - .L_64)
	.align		4
.L_64:
        /*0184*/ 	.word	index@(ExtractRawComponentsToRgbKernel)
        /*0188*/ 	.word	0x00000000


	//----- nvinfo : EIATTR_MIN_STACK_SIZE
	.align		4
.L_65:
        /*018c*/ 	.byte	0x04, 0x12
        /*018e*/ 	.short	(.L_67 - .L_66)
	.align		4
.L_66:
        /*0190*/ 	.word	index@(DrawMaskedColorKernel2DBlock)
        /*0194*/ 	.word	0x00000000


	//----- nvinfo : EIATTR_MIN_STACK_SIZE
	.align		4
.L_67:
        /*0198*/ 	.byte	0x04, 0x12
        /*019a*/ 	.short	(.L_69 - .L_68)
	.align		4
.L_68:
        /*019c*/ 	.word	index@(DrawMaskedColorKernel)
        /*01a0*/ 	.word	0x00000000


	//----- nvinfo : EIATTR_MIN_STACK_SIZE
	.align		4
.L_69:
        /*01a4*/ 	.byte	0x04, 0x12
        /*01a6*/ 	.short	(.L_71 - .L_70)
	.align		4
.L_70:
        /*01a8*/ 	.word	index@(DrawRgbaTextureKernel2DBlock)
        /*01ac*/ 	.word	0x00000000


	//----- nvinfo : EIATTR_MIN_STACK_SIZE
	.align		4
.L_71:
        /*01b0*/ 	.byte	0x04, 0x12
        /*01b2*/ 	.short	(.L_73 - .L_72)
	.align		4
.L_72:
        /*01b4*/ 	.word	index@(DrawMaskedColorKernelNearestNeighbor)
        /*01b8*/ 	.word	0x00000000


	//----- nvinfo : EIATTR_MIN_STACK_SIZE
	.align		4
.L_73:
        /*01bc*/ 	.byte	0x04, 0x12
        /*01be*/ 	.short	(.L_75 - .L_74)
	.align		4
.L_74:
        /*01c0*/ 	.word	index@(DrawRgbaTextureKernelNearestNeighbor)
        /*01c4*/ 	.word	0x00000000


	//----- nvinfo : EIATTR_MIN_STACK_SIZE
	.align		4
.L_75:
        /*01c8*/ 	.byte	0x04, 0x12
        /*01ca*/ 	.short	(.L_77 - .L_76)
	.align		4
.L_76:
        /*01cc*/ 	.word	index@(DrawRgbaTextureKernel)
        /*01d0*/ 	.word	0x00000000


	//----- nvinfo : EIATTR_MIN_STACK_SIZE
	.align		4
.L_77:
        /*01d4*/ 	.byte	0x04, 0x12
        /*01d6*/ 	.short	(.L_79 - .L_78)
	.align		4
.L_78:
        /*01d8*/ 	.word	index@(DrawRgbaColorKernel)
        /*01dc*/ 	.word	0x00000000


	//----- nvinfo : EIATTR_MIN_STACK_SIZE
	.align		4
.L_79:
        /*01e0*/ 	.byte	0x04, 0x12
        /*01e2*/ 	.short	(.L_81 - .L_80)
	.align		4
.L_80:
        /*01e4*/ 	.word	index@(AddRgbNoiseKernel)
        /*01e8*/ 	.word	0x00000000


	//----- nvinfo : EIATTR_MIN_STACK_SIZE
	.align		4
.L_81:
        /*01ec*/ 	.byte	0x04, 0x12
        /*01ee*/ 	.short	(.L_83 - .L_82)
	.align		4
.L_82:
        /*01f0*/ 	.word	index@(DrawRgbBackgroundKernel)
        /*01f4*/ 	.word	0x00000000
.L_83:


//--------------------- .nv.compat                --------------------------
	.section	.nv.compat,"",@"SHT_CUDA_COMPAT_INFO"
	.align	4
        /*0000*/ 	.byte	0x02, 0x09, 0x00, 0x00, 0x02, 0x02, 0x01, 0x00, 0x02, 0x05, 0x05, 0x00, 0x03, 0x07, 0x01, 0x01
        /*0010*/ 	.byte	0x02, 0x03, 0x00, 0x00, 0x02, 0x06, 0x01, 0x00, 0x04, 0x0b, 0x08, 0x00, 0x01, 0x00, 0x00, 0x00
        /*0020*/ 	.byte	0x00, 0x00, 0x00, 0x00


//--------------------- .nv.info.RawToGrayscaleKernel --------------------------
	.section	.nv.info.RawToGrayscaleKernel,"",@"SHT_CUDA_INFO"
	.sectionflags	@""
	.align	4


	//----- nvinfo : EIATTR_CUDA_API_VERSION
	.align		4
        /*0000*/ 	.byte	0x04, 0x37
        /*0002*/ 	.short	(.L_85 - .L_84)
.L_84:
        /*0004*/ 	.word	0x00000082


	//----- nvinfo : EIATTR_KPARAM_INFO
	.align		4
.L_85:
        /*0008*/ 	.byte	0x04, 0x17
        /*000a*/ 	.short	(.L_87 - .L_86)
.L_86:
        /*000c*/ 	.word	0x00000000
        /*0010*/ 	.short	0x0002
        /*0012*/ 	.short	0x0010
        /*0014*/ 	.byte	0x00, 0xf0, 0x11, 0x00


	//----- nvinfo : EIATTR_KPARAM_INFO
	.align		4
.L_87:
        /*0018*/ 	.byte	0x04, 0x17
        /*001a*/ 	.short	(.L_89 - .L_88)
.L_88:
        /*001c*/ 	.word	0x00000000
        /*0020*/ 	.short	0x0001
        /*0022*/ 	.short	0x0008
        /*0024*/ 	.byte	0x00, 0xf5, 0x21, 0x00


	//----- nvinfo : EIATTR_KPARAM_INFO
	.align		4
.L_89:
        /*0028*/ 	.byte	0x04, 0x17
        /*002a*/ 	.short	(.L_91 - .L_90)
.L_90:
        /*002c*/ 	.word	0x00000000
        /*0030*/ 	.short	0x0000
        /*0032*/ 	.short	0x0000
        /*0034*/ 	.byte	0x00, 0xf5, 0x21, 0x00


	//----- nvinfo : EIATTR_SPARSE_MMA_MASK
	.align		4
.L_91:
        /*0038*/ 	.byte	0x03, 0x50
        /*003a*/ 	.short	0x0000


	//----- nvinfo : EIATTR_MAXREG_COUNT
	.align		4
        /*003c*/ 	.byte	0x03, 0x1b
        /*003e*/ 	.short	0x00ff


	//----- nvinfo : EIATTR_MERCURY_ISA_VERSION
	.align		4
        /*0040*/ 	.byte	0x03, 0x5f
        /*0042*/ 	.short	0x0101


	//----- nvinfo : EIATTR_VRC_CTA_INIT_COUNT
	.align		4
        /*0044*/ 	.byte	0x02, 0x4a
	.zero		1
	.zero		1


	//----- nvinfo : EIATTR_EXIT_INSTR_OFFSETS
	.align		4
        /*0048*/ 	.byte	0x04, 0x1c
        /*004a*/ 	.short	(.L_93 - .L_92)


	//   ....[0]....
.L_92:
        /*004c*/ 	.word	0x00000070


	//   ....[1]....
        /*0050*/ 	.word	0x00000260


	//----- nvinfo : EIATTR_CRS_STACK_SIZE
	.align		4
.L_93:
        /*0054*/ 	.byte	0x04, 0x1e
        /*0056*/ 	.short	(.L_95 - .L_94)
.L_94:
        /*0058*/ 	.word	0x00000000


	//----- nvinfo : EIATTR_CBANK_PARAM_SIZE
	.align		4
.L_95:
        /*005c*/ 	.byte	0x03, 0x19
        /*005e*/ 	.short	0x0014


	//----- nvinfo : EIATTR_PARAM_CBANK
	.align		4
        /*0060*/ 	.byte	0x04, 0x0a
        /*0062*/ 	.short	(.L_97 - .L_96)
	.align		4
.L_96:
        /*0064*/ 	.word	index@(.nv.constant0.RawToGrayscaleKernel)
        /*0068*/ 	.short	0x0380
        /*006a*/ 	.short	0x0014


	//----- nvinfo : EIATTR_SW_WAR
	.align		4
.L_97:
        /*006c*/ 	.byte	0x04, 0x36
        /*006e*/ 	.short	(.L_99 - .L_98)
.L_98:
        /*0070*/ 	.word	0x00000008
.L_99:


//--------------------- .nv.info.RawToRawGrayscaleKernel --------------------------
	.section	.nv.info.RawToRawGrayscaleKernel,"",@"SHT_CUDA_INFO"
	.sectionflags	@""
	.align	4


	//----- nvinfo : EIATTR_CUDA_API_VERSION
	.align		4
        /*0000*/ 	.byte	0x04, 0x37
        /*0002*/ 	.short	(.L_101 - .L_100)
.L_100:
        /*0004*/ 	.word	0x00000082


	//----- nvinfo : EIATTR_KPARAM_INFO
	.align		4
.L_101:
        /*0008*/ 	.byte	0x04, 0x17
        /*000a*/ 	.short	(.L_103 - .L_102)
.L_102:
        /*000c*/ 	.word	0x00000000
        /*0010*/ 	.short	0x0002
        /*0012*/ 	.short	0x0010
        /*0014*/ 	.byte	0x00, 0xf0, 0x11, 0x00


	//----- nvinfo : EIATTR_KPARAM_INFO
	.align		4
.L_103:
        /*0018*/ 	.byte	0x04, 0x17
        /*001a*/ 	.short	(.L_105 - .L_104)
.L_104:
        /*001c*/ 	.word	0x00000000
        /*0020*/ 	.short	0x0001
        /*0022*/ 	.short	0x0008
        /*0024*/ 	.byte	0x00, 0xf5, 0x21, 0x00


	//----- nvinfo : EIATTR_KPARAM_INFO
	.align		4
.L_105:
        /*0028*/ 	.byte	0x04, 0x17
        /*002a*/ 	.short	(.L_107 - .L_106)
.L_106:
        /*002c*/ 	.word	0x00000000
        /*0030*/ 	.short	0x0000
        /*0032*/ 	.short	0x0000
        /*0034*/ 	.byte	0x00, 0xf5, 0x21, 0x00


	//----- nvinfo : EIATTR_SPARSE_MMA_MASK
	.align		4
.L_107:
        /*0038*/ 	.byte	0x03, 0x50
        /*003a*/ 	.short	0x0000


	//----- nvinfo : EIATTR_MAXREG_COUNT
	.align		4
        /*003c*/ 	.byte	0x03, 0x1b
        /*003e*/ 	.short	0x00ff


	//----- nvinfo : EIATTR_MERCURY_ISA_VERSION
	.align		4
        /*0040*/ 	.byte	0x03, 0x5f
        /*0042*/ 	.short	0x0101


	//----- nvinfo : EIATTR_VRC_CTA_INIT_COUNT
	.align		4
        /*0044*/ 	.byte	0x02, 0x4a
	.zero		1
	.zero		1


	//----- nvinfo : EIATTR_EXIT_INSTR_OFFSETS
	.align		4
        /*0048*/ 	.byte	0x04, 0x1c
        /*004a*/ 	.short	(.L_109 - .L_108)


	//   ....[0]....
.L_108:
        /*004c*/ 	.word	0x00000070


	//   ....[1]....
        /*0050*/ 	.word	0x000001e0


	//----- nvinfo : EIATTR_CBANK_PARAM_SIZE
	.align		4
.L_109:
        /*0054*/ 	.byte	0x03, 0x19
        /*0056*/ 	.short	0x0014


	//----- nvinfo : EIATTR_PARAM_CBANK
	.align		4
        /*0058*/ 	.byte	0x04, 0x0a
        /*005a*/ 	.short	(.L_111 - .L_110)
	.align		4
.L_110:
        /*005c*/ 	.word	index@(.nv.constant0.RawToRawGrayscaleKernel)
        /*0060*/ 	.short	0x0380
        /*0062*/ 	.short	0x0014


	//----- nvinfo : EIATTR_SW_WAR
	.align		4
.L_111:
        /*0064*/ 	.byte	0x04, 0x36
        /*0066*/ 	.short	(.L_113 - .L_112)
.L_112:
        /*0068*/ 	.word	0x00000008
.L_113:


//--------------------- .nv.info.RawToRgbKernel   --------------------------
	.section	.nv.info.RawToRgbKernel,"",@"SHT_CUDA_INFO"
	.sectionflags	@""
	.align	4


	//----- nvinfo : EIATTR_CUDA_API_VERSION
	.align		4
        /*0000*/ 	.byte	0x04, 0x37
        /*0002*/ 	.short	(.L_115 - .L_114)
.L_114:
        /*0004*/ 	.word	0x00000082


	//----- nvinfo : EIATTR_KPARAM_INFO
	.align		4
.L_115:
        /*0008*/ 	.byte	0x04, 0x17
        /*000a*/ 	.short	(.L_117 - .L_116)
.L_116:
        /*000c*/ 	.word	0x00000000
        /*0010*/ 	.short	0x0002
        /*0012*/ 	.short	0x0010
        /*0014*/ 	.byte	0x00, 0xf0, 0x11, 0x00


	//----- nvinfo : EIATTR_KPARAM_INFO
	.align		4
.L_117:
        /*0018*/ 	.byte	0x04, 0x17
        /*001a*/ 	.short	(.L_119 - .L_118)
.L_118:
        /*001c*/ 	.word	0x00000000
        /*0020*/ 	.short	0x0001
        /*0022*/ 	.short	0x0008
        /*0024*/ 	.byte	0x00, 0xf5, 0x21, 0x00


	//----- nvinfo : EIATTR_KPARAM_INFO
	.align		4
.L_119:
        /*0028*/ 	.byte	0x04, 0x17
        /*002a*/ 	.short	(.L_121 - .L_120)
.L_120:
        /*002c*/ 	.word	0x00000000
        /*0030*/ 	.short	0x0000
        /*0032*/ 	.short	0x0000
        /*0034*/ 	.byte	0x00, 0xf5, 0x21, 0x00


	//----- nvinfo : EIATTR_SPARSE_MMA_MASK
	.align		4
.L_121:
        /*0038*/ 	.byte	0x03, 0x50
        /*003a*/ 	.short	0x0000


	//----- nvinfo : EIATTR_MAXREG_COUNT
	.align		4
        /*003c*/ 	.byte	0x03, 0x1b
        /*003e*/ 	.short	0x00ff


	//----- nvinfo : EIATTR_MERCURY_ISA_VERSION
	.align		4
        /*0040*/ 	.byte	0x03, 0x5f
        /*0042*/ 	.short	0x0101


	//----- nvinfo : EIATTR_VRC_CTA_INIT_COUNT
	.align		4
        /*0044*/ 	.byte	0x02, 0x4a
	.zero		1
	.zero		1


	//----- nvinfo : EIATTR_EXIT_INSTR_OFFSETS
	.align		4
        /*0048*/ 	.byte	0x04, 0x1c
        /*004a*/ 	.short	(.L_123 - .L_122)


	//   ....[0]....
.L_122:
        /*004c*/ 	.word	0x00000070


	//   ....[1]....
        /*0050*/ 	.word	0x00000460


	//----- nvinfo : EIATTR_CRS_STACK_SIZE
	.align		4
.L_123:
        /*0054*/ 	.byte	0x04, 0x1e
        /*0056*/ 	.short	(.L_125 - .L_124)
.L_124:
        /*0058*/ 	.word	0x00000000


	//----- nvinfo : EIATTR_CBANK_PARAM_SIZE
	.align		4
.L_125:
        /*005c*/ 	.byte	0x03, 0x19
        /*005e*/ 	.short	0x0014


	//----- nvinfo : EIATTR_PARAM_CBANK
	.align		4
        /*0060*/ 	.byte	0x04, 0x0a
        /*0062*/ 	.short	(.L_127 - .L_126)
	.align		4
.L_126:
        /*0064*/ 	.word	index@(.nv.constant0.RawToRgbKernel)
        /*0068*/ 	.short	0x0380
        /*006a*/ 	.short	0x0014


	//----- nvinfo : EIATTR_SW_WAR
	.align		4
.L_127:
        /*006c*/ 	.byte	0x04, 0x36
        /*006e*/ 	.short	(.L_129 - .L_128)
.L_128:
        /*0070*/ 	.word	0x00000008
.L_129:


//--------------------- .nv.info.ExtractRawComponentsToRgbKernel --------------------------
	.section	.nv.info.ExtractRawComponentsToRgbKernel,"",@"SHT_CUDA_INFO"
	.sectionflags	@""
	.align	4


	//----- nvinfo : EIATTR_CUDA_API_VERSION
	.align		4
        /*0000*/ 	.byte	0x04, 0x37
        /*0002*/ 	.short	(.L_131 - .L_130)
.L_130:
        /*0004*/ 	.word	0x00000082


	//----- nvinfo : EIATTR_KPARAM_INFO
	.align		4
.L_131:
        /*0008*/ 	.byte	0x04, 0x17
        /*000a*/ 	.short	(.L_133 - .L_132)
.L_132:
        /*000c*/ 	.word	0x00000000
        /*0010*/ 	.short	0x0002
        /*0012*/ 	.short	0x000c
        /*0014*/ 	.byte	0x00, 0xf0, 0x11, 0x00


	//----- nvinfo : EIATTR_KPARAM_INFO
	.align		4
.L_133:
        /*0018*/ 	.byte	0x04, 0x17
        /*001a*/ 	.short	(.L_135 - .L_134)
.L_134:
        /*001c*/ 	.word	0x00000000
        /*0020*/ 	.short	0x0001
        /*0022*/ 	.short	0x0008
        /*0024*/ 	.byte	0x00, 0xf0, 0x11, 0x00


	//----- nvinfo : EIATTR_KPARAM_INFO
	.align		4
.L_135:
        /*0028*/ 	.byte	0x04, 0x17
        /*002a*/ 	.short	(.L_137 - .L_136)
.L_136:
        /*002c*/ 	.word	0x00000000
        /*0030*/ 	.short	0x0000
        /*0032*/ 	.short	0x0000
        /*0034*/ 	.byte	0x00, 0xf5, 0x21, 0x00


	//----- nvinfo : EIATTR_SPARSE_MMA_MASK
	.align		4
.L_137:
        /*0038*/ 	.byte	0x03, 0x50
        /*003a*/ 	.short	0x0000


	//----- nvinfo : EIATTR_MAXREG_COUNT
	.align		4
        /*003c*/ 	.byte	0x03, 0x1b
        /*003e*/ 	.short	0x00ff


	//----- nvinfo : EIATTR_NUM_BARRIERS
	.align		4
        /*0040*/ 	.byte	0x02, 0x4c
        /*0042*/ 	.byte	0x01
	.zero		1


	//----- nvinfo : EIATTR_MERCURY_ISA_VERSION
	.align		4
        /*0044*/ 	.byte	0x03, 0x5f
        /*0046*/ 	.short	0x0101


	//----- nvinfo : EIATTR_VRC_CTA_INIT_COUNT
	.align		4
        /*0048*/ 	.byte	0x02, 0x4a
	.zero		1
	.zero		1


	//----- nvinfo : EIATTR_EXIT_INSTR_OFFSETS
	.align		4
        /*004c*/ 	.byte	0x04, 0x1c
        /*004e*/ 	.short	(.L_139 - .L_138)


	//   ....[0]....
.L_138:
        /*0050*/ 	.word	0x000000b0


	//   ....[1]....
        /*0054*/ 	.word	0x000004a0


	//----- nvinfo : EIATTR_CRS_STACK_SIZE
	.align		4
.L_139:
        /*0058*/ 	.byte	0x04, 0x1e
        /*005a*/ 	.short	(.L_141 - .L_140)
.L_140:
        /*005c*/ 	.word	0x00000000


	//----- nvinfo : EIATTR_CBANK_PARAM_SIZE
	.align		4
.L_141:
        /*0060*/ 	.byte	0x03, 0x19
        /*0062*/ 	.short	0x0010


	//----- nvinfo : EIATTR_PARAM_CBANK
	.align		4
        /*0064*/ 	.byte	0x04, 0x0a
        /*0066*/ 	.short	(.L_143 - .L_142)
	.align		4
.L_142:
        /*0068*/ 	.word	index@(.nv.constant0.ExtractRawComponentsToRgbKernel)
        /*006c*/ 	.short	0x0380
        /*006e*/ 	.short	0x0010


	//----- nvinfo : EIATTR_SW_WAR
	.align		4
.L_143:
        /*0070*/ 	.byte	0x04, 0x36
        /*0072*/ 	.short	(.L_145 - .L_144)
.L_144:
        /*0074*/ 	.word	0x00000008
.L_145:


//--------------------- .nv.info.DrawMaskedColorKernel2DBlock --------------------------
	.section	.nv.info.DrawMaskedColorKernel2DBlock,"",@"SHT_CUDA_INFO"
	.sectionflags	@""
	.align	4


	//----- nvinfo : EIATTR_CUDA_API_VERSION
	.align		4
        /*0000*/ 	.byte	0x04, 0x37
        /*0002*/ 	.short	(.L_147 - .L_146)
.L_146:
        /*0004*/ 	.word	0x00000082


	//----- nvinfo : EIATTR_KPARAM_INFO
	.align		4
.L_147:
        /*0008*/ 	.byte	0x04, 0x17
        /*000a*/ 	.short	(.L_149 - .L_148)
.L_148:
        /*000c*/ 	.word	0x00000000
        /*0010*/ 	.short	0x000a
        /*0012*/ 	.short	0x0030
        /*0014*/ 	.byte	0x00, 0xf0, 0x11, 0x00


	//----- nvinfo : EIATTR_KPARAM_INFO
	.align		4
.L_149:
        /*0018*/ 	.byte	0x04, 0x17
        /*001a*/ 	.short	(.L_151 - .L_150)
.L_150:
        /*001c*/ 	.word	0x00000000
        /*0020*/ 	.short	0x0009
        /*0022*/ 	.short	0x002c
        /*0024*/ 	.byte	0x00, 0xf0, 0x11, 0x00


	//----- nvinfo : EIATTR_KPARAM_INFO
	.align		4
.L_151:
        /*0028*/ 	.byte	0x04, 0x17
        /*002a*/ 	.short	(.L_153 - .L_152)
.L_152:
        /*002c*/ 	.word	0x00000000
        /*0030*/ 	.short	0x0008
        /*0032*/ 	.short	0x0028
        /*0034*/ 	.byte	0x00, 0xf0, 0x11, 0x00


	//----- nvinfo : EIATTR_KPARAM_INFO
	.align		4
.L_153:
        /*0038*/ 	.byte	0x04, 0x17
        /*003a*/ 	.short	(.L_155 - .L_154)
.L_154:
        /*003c*/ 	.word	0x00000000
        /*0040*/ 	.short	0x0007
        /*0042*/ 	.short	0x0024
        /*0044*/ 	.byte	0x00, 0xf0, 0x11, 0x00


	//----- nvinfo : EIATTR_KPARAM_INFO
	.align		4
.L_155:
        /*0048*/ 	.byte	0x04, 0x17
        /*004a*/ 	.short	(.L_157 - .L_156)
.L_156:
        /*004c*/ 	.word	0x00000000
        /*0050*/ 	.short	0x0006
        /*0052*/ 	.short	0x0020
        /*0054*/ 	.byte	0x00, 0xf0, 0x11, 0x00


	//----- nvinfo : EIATTR_KPARAM_INFO
	.align		4
.L_157:
        /*0058*/ 	.byte	0x04, 0x17
        /*005a*/ 	.short	(.L_159 - .L_158)
.L_158:
        /*005c*/ 	.word	0x00000000
        /*0060*/ 	.short	0x0005
        /*0062*/ 	.short	0x0018
        /*0064*/ 	.byte	0x00, 0xf5, 0x21, 0x00


	//----- nvinfo : EIATTR_KPARAM_INFO
	.align		4
.L_159:
        /*0068*/ 	.byte	0x04, 0x17
        /*006a*/ 	.short	(.L_161 - .L_160)
.L_160:
        /*006c*/ 	.word	0x00000000
        /*0070*/ 	.short	0x0004
        /*0072*/ 	.short	0x0014
        /*0074*/ 	.byte	0x00, 0xf0, 0x11, 0x00


	//----- nvinfo : EIATTR_KPARAM_INFO
	.align		4
.L_161:
        /*0078*/ 	.byte	0x04, 0x17
        /*007a*/ 	.short	(.L_163 - .L_162)
.L_162:
        /*007c*/ 	.word	0x00000000
        /*0080*/ 	.short	0x0003
        /*0082*/ 	.short	0x0010
        /*0084*/ 	.byte	0x00, 0xf0, 0x11, 0x00


	//----- nvinfo : EIATTR_KPARAM_INFO
	.align		4
.L_163:
        /*0088*/ 	.byte	0x04, 0x17
        /*008a*/ 	.short	(.L_165 - .L_164)
.L_164:
        /*008c*/ 	.word	0x00000000
        /*0090*/ 	.short	0x0002
        /*0092*/ 	.short	0x000c
        /*0094*/ 	.byte	0x00, 0xf0, 0x11, 0x00


	//----- nvinfo : EIATTR_KPARAM_INFO
	.align		4
.L_165:
        /*0098*/ 	.byte	0x04, 0x17
        /*009a*/ 	.short	(.L_167 - .L_166)
.L_166:
        /*009c*/ 	.word	0x00000000
        /*00a0*/ 	.short	0x0001
        /*00a2*/ 	.short	0x0008
        /*00a4*/ 	.byte	0x00, 0xf0, 0x11, 0x00


	//----- nvinfo : EIATTR_KPARAM_INFO
	.align		4
.L_167:
        /*00a8*/ 	.byte	0x04, 0x17
        /*00aa*/ 	.short	(.L_169 - .L_168)
.L_168:
        /*00ac*/ 	.word	0x00000000
        /*00b0*/ 	.short	0x0000
        /*00b2*/ 	.short	0x0000
        /*00b4*/ 	.byte	0x00, 0xf5, 0x21, 0x00


	//----- nvinfo : EIATTR_SPARSE_MMA_MASK
	.align		4
.L_169:
        /*00b8*/ 	.byte	0x03, 0x50
        /*00ba*/ 	.short	0x0000


	//----- nvinfo : EIATTR_MAXREG_COUNT
	.align		4
        /*00bc*/ 	.byte	0x03, 0x1b
        /*00be*/ 	.short	0x00ff


	//----- nvinfo : EIATTR_MERCURY_ISA_VERSION
	.align		4
        /*00c0*/ 	.byte	0x03, 0x5f
        /*00c2*/ 	.short	0x0101


	//----- nvinfo : EIATTR_VRC_CTA_INIT_COUNT
	.align		4
        /*00c4*/ 	.byte	0x02, 0x4a
	.zero		1
	.zero		1


	//----- nvinfo : EIATTR_EXIT_INSTR_OFFSETS
	.align		4
        /*00c8*/ 	.byte	0x04, 0x1c
        /*00ca*/ 	.short	(.L_171 - .L_170)


	//   ....[0]....
.L_170:
        /*00cc*/ 	.word	0x00000090


	//   ....[1]....
        /*00d0*/ 	.word	0x00000170


	//   ....[2]....
        /*00d4*/ 	.word	0x00000240


	//   ....[3]....
        /*00d8*/ 	.word	0x000002c0


	//   ....[4]....
        /*00dc*/ 	.word	0x00000310


	//   ....[5]....
        /*00e0*/ 	.word	0x00000360


	//----- nvinfo : EIATTR_CBANK_PARAM_SIZE
	.align		4
.L_171:
        /*00e4*/ 	.byte	0x03, 0x19
        /*00e6*/ 	.short	0x0034


	//----- nvinfo : EIATTR_PARAM_CBANK
	.align		4
        /*00e8*/ 	.byte	0x04, 0x0a
        /*00ea*/ 	.short	(.L_173 - .L_172)
	.align		4
.L_172:
        /*00ec*/ 	.word	index@(.nv.constant0.DrawMaskedColorKernel2DBlock)
        /*00f0*/ 	.short	0x0380
        /*00f2*/ 	.short	0x0034


	//----- nvinfo : EIATTR_SW_WAR
	.align		4
.L_173:
        /*00f4*/ 	.byte	0x04, 0x36
        /*00f6*/ 	.short	(.L_175 - .L_174)
.L_174:
        /*00f8*/ 	.word	0x00000008
.L_175:


//--------------------- .nv.info.DrawMaskedColorKernel --------------------------
	.section	.nv.info.DrawMaskedColorKernel,"",@"SHT_CUDA_INFO"
	.sectionflags	@""
	.align	4


	//----- nvinfo : EIATTR_CUDA_API_VERSION
	.align		4
        /*0000*/ 	.byte	0x04, 0x37
        /*0002*/ 	.short	(.L_177 - .L_176)
.L_176:
        /*0004*/ 	.word	0x00000082


	//----- nvinfo : EIATTR_KPARAM_INFO
	.align		4
.L_177:
        /*0008*/ 	.byte	0x04, 0x17
        /*000a*/ 	.short	(.L_179 - .L_178)
.L_178:
        /*000c*/ 	.word	0x00000000
        /*0010*/ 	.short	0x000a
        /*0012*/ 	.short	0x0030
        /*0014*/ 	.byte	0x00, 0xf0, 0x11, 0x00


	//----- nvinfo : EIATTR_KPARAM_INFO
	.align		4
.L_179:
        /*0018*/ 	.byte	0x04, 0x17
        /*001a*/ 	.short	(.L_181 - .L_180)
.L_180:
        /*001c*/ 	.word	0x00000000
        /*0020*/ 	.short	0x0009
        /*0022*/ 	.short	0x002c
        /*0024*/ 	.byte	0x00, 0xf0, 0x11, 0x00


	//----- nvinfo : EIATTR_KPARAM_INFO
	.align		4
.L_181:
        /*0028*/ 	.byte	0x04, 0x17
        /*002a*/ 	.short	(.L_183 - .L_182)
.L_182:
        /*002c*/ 	.word	0x00000000
        /*0030*/ 	.short	0x0008
        /*0032*/ 	.short	0x0028
        /*0034*/ 	.byte	0x00, 0xf0, 0x11, 0x00


	//----- nvinfo : EIATTR_KPARAM_INFO
	.align		4
.L_183:
        /*0038*/ 	.byte	0x04, 0x17
        /*003a*/ 	.short	(.L_185 - .L_184)
.L_184:
        /*003c*/ 	.word	0x00000000
        /*0040*/ 	.short	0x0007
        /*0042*/ 	.short	0x0024
        /*0044*/ 	.byte	0x00, 0xf0, 0x11, 0x00


	//----- nvinfo : EIATTR_KPARAM_INFO
	.align		4
.L_185:
        /*0048*/ 	.byte	0x04, 0x17
        /*004a*/ 	.short	(.L_187 - .L_186)
.L_186:
        /*004c*/ 	.word	0x00000000
        /*0050*/ 	.short	0x0006
        /*0052*/ 	.short	0x0020
        /*0054*/ 	.byte	0x00, 0xf0, 0x11, 0x00


	//----- nvinfo : EIATTR_KPARAM_INFO
	.align		4
.L_187:
        /*0058*/ 	.byte	0x04, 0x17
        /*005a*/ 	.short	(.L_189 - .L_188)
.L_188:
        /*005c*/ 	.word	0x00000000
        /*0060*/ 	.short	0x0005
        /*0062*/ 	.short	0x0018
        /*0064*/ 	.byte	0x00, 0xf5, 0x21, 0x00


	//----- nvinfo : EIATTR_KPARAM_INFO
	.align		4
.L_189:
        /*0068*/ 	.byte	0x04, 0x17
        /*006a*/ 	.short	(.L_191 - .L_190)
.L_190:
        /*006c*/ 	.word	0x00000000
        /*0070*/ 	.short	0x0004
        /*0072*/ 	.short	0x0014
        /*0074*/ 	.byte	0x00, 0xf0, 0x11, 0x00


	//----- nvinfo : EIATTR_KPARAM_INFO
	.align		4
.L_191:
        /*0078*/ 	.byte	0x04, 0x17
        /*007a*/ 	.short	(.L_193 - .L_192)
.L_192:
        /*007c*/ 	.word	0x00000000
        /*0080*/ 	.short	0x0003
        /*0082*/ 	.short	0x0010
        /*0084*/ 	.byte	0x00, 0xf0, 0x11, 0x00


	//----- nvinfo : EIATTR_KPARAM_INFO
	.align		4
.L_193:
        /*0088*/ 	.byte	0x04, 0x17
        /*008a*/ 	.short	(.L_195 - .L_194)
.L_194:
        /*008c*/ 	.word	0x00000000
        /*0090*/ 	.short	0x0002
        /*0092*/ 	.short	0x000c
        /*0094*/ 	.byte	0x00, 0xf0, 0x11, 0x00


	//----- nvinfo : EIATTR_KPARAM_INFO
	.align		4
.L_195:
        /*0098*/ 	.byte	0x04, 0x17
        /*009a*/ 	.short	(.L_197 - .L_196)
.L_196:
        /*009c*/ 	.word	0x00000000
        /*00a0*/ 	.short	0x0001
        /*00a2*/ 	.short	0x0008
        /*00a4*/ 	.byte	0x00, 0xf0, 0x11, 0x00


	//----- nvinfo : EIATTR_KPARAM_INFO
	.align		4
.L_197:
        /*00a8*/ 	.byte	0x04, 0x17
        /*00aa*/ 	.short	(.L_199 - .L_198)
.L_198:
        /*00ac*/ 	.word	0x00000000
        /*00b0*/ 	.short	0x0000
        /*00b2*/ 	.short	0x0000
        /*00b4*/ 	.byte	0x00, 0xf5, 0x21, 0x00


	//----- nvinfo : EIATTR_SPARSE_MMA_MASK
	.align		4
.L_199:
        /*00b8*/ 	.byte	0x03, 0x50
        /*00ba*/ 	.short	0x0000


	//----- nvinfo : EIATTR_MAXREG_COUNT
	.align		4
        /*00bc*/ 	.byte	0x03, 0x1b
        /*00be*/ 	.short	0x00ff


	//----- nvinfo : EIATTR_MERCURY_ISA_VERSION
	.align		4
        /*00c0*/ 	.byte	0x03, 0x5f
        /*00c2*/ 	.short	0x0101


	//----- nvinfo : EIATTR_VRC_CTA_INIT_COUNT
	.align		4
        /*00c4*/ 	.byte	0x02, 0x4a
	.zero		1
	.zero		1


	//----- nvinfo : EIATTR_EXIT_INSTR_OFFSETS
	.align		4
        /*00c8*/ 	.byte	0x04, 0x1c
        /*00ca*/ 	.short	(.L_201 - .L_200)


	//   ....[0]....
.L_200:
        /*00cc*/ 	.word	0x00000250


	//   ....[1]....
        /*00d0*/ 	.word	0x000004a0


	//   ....[2]....
        /*00d4*/ 	.word	0x00000530


	//   ....[3]....
        /*00d8*/ 	.word	0x000005b0


	//   ....[4]....
        /*00dc*/ 	.word	0x00000600


	//   ....[5]....
        /*00e0*/ 	.word	0x00000650


	//----- nvinfo : EIATTR_CRS_STACK_SIZE
	.align		4
.L_201:
        /*00e4*/ 	.byte	0x04, 0x1e
        /*00e6*/ 	.short	(.L_203 - .L_202)
.L_202:
        /*00e8*/ 	.word	0x00000000


	//----- nvinfo : EIATTR_CBANK_PARAM_SIZE
	.align		4
.L_203:
        /*00ec*/ 	.byte	0x03, 0x19
        /*00ee*/ 	.short	0x0034


	//----- nvinfo : EIATTR_PARAM_CBANK
	.align		4
        /*00f0*/ 	.byte	0x04, 0x0a
        /*00f2*/ 	.short	(.L_205 - .L_204)
	.align		4
.L_204:
        /*00f4*/ 	.word	index@(.nv.constant0.DrawMaskedColorKernel)
        /*00f8*/ 	.short	0x0380
        /*00fa*/ 	.short	0x0034


	//----- nvinfo : EIATTR_SW_WAR
	.align		4
.L_205:
        /*00fc*/ 	.byte	0x04, 0x36
        /*00fe*/ 	.short	(.L_207 - .L_206)
.L_206:
        /*0100*/ 	.word	0x00000008
.L_207:


//--------------------- .nv.info.DrawRgbaTextureKernel2DBlock --------------------------
	.section	.nv.info.DrawRgbaTextureKernel2DBlock,"",@"SHT_CUDA_INFO"
	.sectionflags	@""
	.align	4


	//----- nvinfo : EIATTR_CUDA_API_VERSION
	.align		4
        /*0000*/ 	.byte	0x04, 0x37
        /*0002*/ 	.short	(.L_209 - .L_208)
.L_208:
        /*0004*/ 	.word	0x00000082


	//----- nvinfo : EIATTR_KPARAM_INFO
	.align		4
.L_209:
        /*0008*/ 	.byte	0x04, 0x17
        /*000a*/ 	.short	(.L_211 - .L_210)
.L_210:
        /*000c*/ 	.word	0x00000000
        /*0010*/ 	.short	0x0007
        /*0012*/ 	.short	0x0024
        /*0014*/ 	.byte	0x00, 0xf0, 0x11, 0x00


	//----- nvinfo : EIATTR_KPARAM_INFO
	.align		4
.L_211:
        /*0018*/ 	.byte	0x04, 0x17
        /*001a*/ 	.short	(.L_213 - .L_212)
.L_212:
        /*001c*/ 	.word	0x00000000
        /*0020*/ 	.short	0x0006
        /*0022*/ 	.short	0x0020
        /*0024*/ 	.byte	0x00, 0xf0, 0x11, 0x00


	//----- nvinfo : EIATTR_KPARAM_INFO
	.align		4
.L_213:
        /*0028*/ 	.byte	0x04, 0x17
        /*002a*/ 	.short	(.L_215 - .L_214)
.L_214:
        /*002c*/ 	.word	0x00000000
        /*0030*/ 	.short	0x0005
        /*0032*/ 	.short	0x0018
        /*0034*/ 	.byte	0x00, 0xf5, 0x21, 0x00


	//----- nvinfo : EIATTR_KPARAM_INFO
	.align		4
.L_215:
        /*0038*/ 	.byte	0x04, 0x17
        /*003a*/ 	.short	(.L_217 - .L_216)
.L_216:
        /*003c*/ 	.word	0x00000000
        /*0040*/ 	.short	0x0004
        /*0042*/ 	.short	0x0014
        /*0044*/ 	.byte	0x00, 0xf0, 0x11, 0x00


	//----- nvinfo : EIATTR_KPARAM_INFO
	.align		4
.L_217:
        /*0048*/ 	.byte	0x04, 0x17
        /*004a*/ 	.short	(.L_219 - .L_218)
.L_218:
        /*004c*/ 	.word	0x00000000
        /*0050*/ 	.short	0x0003
        /*0052*/ 	.short	0x0010
        /*0054*/ 	.byte	0x00, 0xf0, 0x11, 0x00


	//----- nvinfo : EIATTR_KPARAM_INFO
	.align		4
.L_219:
        /*0058*/ 	.byte	0x04, 0x17
        /*005a*/ 	.short	(.L_221 - .L_220)
.L_220:
        /*005c*/ 	.word	0x00000000
        /*0060*/ 	.short	0x0002
        /*0062*/ 	.short	0x000c
        /*0064*/ 	.byte	0x00, 0xf0, 0x11, 0x00


	//----- nvinfo : EIATTR_KPARAM_INFO
	.align		4
.L_221:
        /*0068*/ 	.byte	0x04, 0x17
        /*006a*/ 	.short	(.L_223 - .L_222)
.L_222:
        /*006c*/ 	.word	0x00000000
        /*0070*/ 	.short	0x0001
        /*0072*/ 	.short	0x0008
        /*0074*/ 	.byte	0x00, 0xf0, 0x11, 0x00


	//----- nvinfo : EIATTR_KPARAM_INFO
	.align		4
.L_223:
        /*0078*/ 	.byte	0x04, 0x17
        /*007a*/ 	.short	(.L_225 - .L_224)
.L_224:
        /*007c*/ 	.word	0x00000000
        /*0080*/ 	.short	0x0000
        /*0082*/ 	.short	0x0000
        /*0084*/ 	.byte	0x00, 0xf5, 0x21, 0x00


	//----- nvinfo : EIATTR_SPARSE_MMA_MASK
	.align		4
.L_225:
        /*0088*/ 	.byte	0x03, 0x50
        /*008a*/ 	.short	0x0000


	//----- nvinfo : EIATTR_MAXREG_COUNT
	.align		4
        /*008c*/ 	.byte	0x03, 0x1b
        /*008e*/ 	.short	0x00ff


	//----- nvinfo : EIATTR_MERCURY_ISA_VERSION
	.align		4
        /*0090*/ 	.byte	0x03, 0x5f
        /*0092*/ 	.short	0x0101


	//----- nvinfo : EIATTR_VRC_CTA_INIT_COUNT
	.align		4
        /*0094*/ 	.byte	0x02, 0x4a
	.zero		1
	.zero		1


	//----- nvinfo : EIATTR_EXIT_INSTR_OFFSETS
	.align		4
        /*0098*/ 	.byte	0x04, 0x1c
        /*009a*/ 	.short	(.L_227 - .L_226)


	//   ....[0]....
.L_226:
        /*009c*/ 	.word	0x000000d0


	//   ....[1]....
        /*00a0*/ 	.word	0x000001f0


	//   ....[2]....
        /*00a4*/ 	.word	0x00000310


	//----- nvinfo : EIATTR_CBANK_PARAM_SIZE
	.align		4
.L_227:
        /*00a8*/ 	.byte	0x03, 0x19
        /*00aa*/ 	.short	0x0028


	//----- nvinfo : EIATTR_PARAM_CBANK
	.align		4
        /*00ac*/ 	.byte	0x04, 0x0a
        /*00ae*/ 	.short	(.L_229 - .L_228)
	.align		4
.L_228:
        /*00b0*/ 	.word	index@(.nv.constant0.DrawRgbaTextureKernel2DBlock)
        /*00b4*/ 	.short	0x0380
        /*00b6*/ 	.short	0x0028


	//----- nvinfo : EIATTR_SW_WAR
	.align		4
.L_229:
        /*00b8*/ 	.byte	0x04, 0x36
        /*00ba*/ 	.short	(.L_231 - .L_230)
.L_230:
        /*00bc*/ 	.word	0x00000008
.L_231:


//--------------------- .nv.info.DrawMaskedColorKernelNearestNeighbor --------------------------
	.section	.nv.info.DrawMaskedColorKernelNearestNeighbor,"",@"SHT_CUDA_INFO"
	.sectionflags	@""
	.align	4


	//----- nvinfo : EIATTR_CUDA_API_VERSION
	.align		4
        /*0000*/ 	.byte	0x04, 0x37
        /*0002*/ 	.short	(.L_233 - .L_232)
.L_232:
        /*0004*/ 	.word	0x00000082


	//----- nvinfo : EIATTR_KPARAM_INFO
	.align		4
.L_233:
        /*0008*/ 	.byte	0x04, 0x17
        /*000a*/ 	.short	(.L_235 - .L_234)
.L_234:
        /*000c*/ 	.word	0x00000000
        /*0010*/ 	.short	0x000c
        /*0012*/ 	.short	0x0038
        /*0014*/ 	.byte	0x00, 0xf0, 0x11, 0x00


	//----- nvinfo : EIATTR_KPARAM_INFO
	.align		4
.L_235:
        /*0018*/ 	.byte	0x04, 0x17
        /*001a*/ 	.short	(.L_237 - .L_236)
.L_236:
        /*001c*/ 	.word	0x00000000
        /*0020*/ 	.short	0x000b
        /*0022*/ 	.short	0x0034
        /*0024*/ 	.byte	0x00, 0xf0, 0x11, 0x00


	//----- nvinfo : EIATTR_KPARAM_INFO
	.align		4
.L_237:
        /*0028*/ 	.byte	0x04, 0x17
        /*002a*/ 	.short	(.L_239 - .L_238)
.L_238:
        /*002c*/ 	.word	0x00000000
        /*0030*/ 	.short	0x000a
        /*0032*/ 	.short	0x0030
        /*0034*/ 	.byte	0x00, 0xf0, 0x11, 0x00


	//----- nvinfo : EIATTR_KPARAM_INFO
	.align		4
.L_239:
        /*0038*/ 	.byte	0x04, 0x17
        /*003a*/ 	.short	(.L_241 - .L_240)
.L_240:
        /*003c*/ 	.word	0x00000000
        /*0040*/ 	.short	0x0009
        /*0042*/ 	.short	0x002c
        /*0044*/ 	.byte	0x00, 0xf0, 0x11, 0x00


	//----- nvinfo : EIATTR_KPARAM_INFO
	.align		4
.L_241:
        /*0048*/ 	.byte	0x04, 0x17
        /*004a*/ 	.short	(.L_243 - .L_242)
.L_242:
        /*004c*/ 	.word	0x00000000
        /*0050*/ 	.short	0x0008
        /*0052*/ 	.short	0x0028
        /*0054*/ 	.byte	0x00, 0xf0, 0x11, 0x00


	//----- nvinfo : EIATTR_KPARAM_INFO
	.align		4
.L_243:
        /*0058*/ 	.byte	0x04, 0x17
        /*005a*/ 	.short	(.L_245 - .L_244)
.L_244:
        /*005c*/ 	.word	0x00000000
        /*0060*/ 	.short	0x0007
        /*0062*/ 	.short	0x0024
        /*0064*/ 	.byte	0x00, 0xf0, 0x11, 0x00


	//----- nvinfo : EIATTR_KPARAM_INFO
	.align		4
.L_245:
        /*0068*/ 	.byte	0x04, 0x17
        /*006a*/ 	.short	(.L_247 - .L_246)
.L_246:
        /*006c*/ 	.word	0x00000000
        /*0070*/ 	.short	0x0006
        /*0072*/ 	.short	0x0020
        /*0074*/ 	.byte	0x00, 0xf0, 0x11, 0x00


	//----- nvinfo : EIATTR_KPARAM_INFO
	.align		4
.L_247:
        /*0078*/ 	.byte	0x04, 0x17
        /*007a*/ 	.short	(.L_249 - .L_248)
.L_248:
        /*007c*/ 	.word	0x00000000
        /*0080*/ 	.short	0x0005
        /*0082*/ 	.short	0x0018
        /*0084*/ 	.byte	0x00, 0xf5, 0x21, 0x00


	//----- nvinfo : EIATTR_KPARAM_INFO
	.align		4
.L_249:
        /*0088*/ 	.byte	0x04, 0x17
        /*008a*/ 	.short	(.L_251 - .L_250)
.L_250:
        /*008c*/ 	.word	0x00000000
        /*0090*/ 	.short	0x0004
        /*0092*/ 	.short	0x0014
        /*0094*/ 	.byte	0x00, 0xf0, 0x11, 0x00


	//----- nvinfo : EIATTR_KPARAM_INFO
	.align		4
.L_251:
        /*0098*/ 	.byte	0x04, 0x17
        /*009a*/ 	.short	(.L_253 - .L_252)
.L_252:
        /*009c*/ 	.word	0x00000000
        /*00a0*/ 	.short	0x0003
        /*00a2*/ 	.short	0x0010
        /*00a4*/ 	.byte	0x00, 0xf0, 0x11, 0x00


	//----- nvinfo : EIATTR_KPARAM_INFO
	.align		4
.L_253:
        /*00a8*/ 	.byte	0x04, 0x17
        /*00aa*/ 	.short	(.L_255 - .L_254)
.L_254:
        /*00ac*/ 	.word	0x00000000
        /*00b0*/ 	.short	0x0002
        /*00b2*/ 	.short	0x000c
        /*00b4*/ 	.byte	0x00, 0xf0, 0x11, 0x00


	//----- nvinfo : EIATTR_KPARAM_INFO
	.align		4
.L_255:
        /*00b8*/ 	.byte	0x04, 0x17
        /*00ba*/ 	.short	(.L_257 - .L_256)
.L_256:
        /*00bc*/ 	.word	0x00000000
        /*00c0*/ 	.short	0x0001
        /*00c2*/ 	.short	0x0008
        /*00c4*/ 	.byte	0x00, 0xf0, 0x11, 0x00


	//----- nvinfo : EIATTR_KPARAM_INFO
	.align		4
.L_257:
        /*00c8*/ 	.byte	0x04, 0x17
        /*00ca*/ 	.short	(.L_259 - .L_258)
.L_258:
        /*00cc*/ 	.word	0x00000000
        /*00d0*/ 	.short	0x0000
        /*00d2*/ 	.short	0x0000
        /*00d4*/ 	.byte	0x00, 0xf5, 0x21, 0x00


	//----- nvinfo : EIATTR_SPARSE_MMA_MASK
	.align		4
.L_259:
        /*00d8*/ 	.byte	0x03, 0x50
        /*00da*/ 	.short	0x0000


	//----- nvinfo : EIATTR_MAXREG_COUNT
	.align		4
        /*00dc*/ 	.byte	0x03, 0x1b
        /*00de*/ 	.short	0x00ff


	//----- nvinfo : EIATTR_MERCURY_ISA_VERSION
	.align		4
        /*00e0*/ 	.byte	0x03, 0x5f
        /*00e2*/ 	.short	0x0101


	//----- nvinfo : EIATTR_VRC_CTA_INIT_COUNT
	.align		4
        /*00e4*/ 	.byte	0x02, 0x4a
	.zero		1
	.zero		1


	//----- nvinfo : EIATTR_EXIT_INSTR_OFFSETS
	.align		4
        /*00e8*/ 	.byte	0x04, 0x1c
        /*00ea*/ 	.short	(.L_261 - .L_260)


	//   ....[0]....
.L_260:
        /*00ec*/ 	.word	0x00000390


	//   ....[1]....
        /*00f0*/ 	.word	0x00000540


	//   ....[2]....
        /*00f4*/ 	.word	0x00000870


	//   ....[3]....
        /*00f8*/ 	.word	0x00000930


	//   ....[4]....
        /*00fc*/ 	.word	0x00000970


	//   ....[5]....
        /*0100*/ 	.word	0x000009b0


	//----- nvinfo : EIATTR_CRS_STACK_SIZE
	.align		4
.L_261:
        /*0104*/ 	.byte	0x04, 0x1e
        /*0106*/ 	.short	(.L_263 - .L_262)
.L_262:
        /*0108*/ 	.word	0x00000000


	//----- nvinfo : EIATTR_CBANK_PARAM_SIZE
	.align		4
.L_263:
        /*010c*/ 	.byte	0x03, 0x19
        /*010e*/ 	.short	0x003c


	//----- nvinfo : EIATTR_PARAM_CBANK
	.align		4
        /*0110*/ 	.byte	0x04, 0x0a
        /*0112*/ 	.short	(.L_265 - .L_264)
	.align		4
.L_264:
        /*0114*/ 	.word	index@(.nv.constant0.DrawMaskedColorKernelNearestNeighbor)
        /*0118*/ 	.short	0x0380
        /*011a*/ 	.short	0x003c


	//----- nvinfo : EIATTR_SW_WAR
	.align		4
.L_265:
        /*011c*/ 	.byte	0x04, 0x36
        /*011e*/ 	.short	(.L_267 - .L_266)
.L_266:
        /*0120*/ 	.word	0x00000008
.L_267:


//--------------------- .nv.info.DrawRgbaTextureKernelNearestNeighbor --------------------------
	.section	.nv.info.DrawRgbaTextureKernelNearestNeighbor,"",@"SHT_CUDA_INFO"
	.sectionflags	@""
	.align	4


	//----- nvinfo : EIATTR_CUDA_API_VERSION
	.align		4
        /*0000*/ 	.byte	0x04, 0x37
        /*0002*/ 	.short	(.L_269 - .L_268)
.L_268:
        /*0004*/ 	.word	0x00000082


	//----- nvinfo : EIATTR_KPARAM_INFO
	.align		4
.L_269:
        /*0008*/ 	.byte	0x04, 0x17
        /*000a*/ 	.short	(.L_271 - .L_270)
.L_270:
        /*000c*/ 	.word	0x00000000
        /*0010*/ 	.short	0x0009
        /*0012*/ 	.short	0x002c
        /*0014*/ 	.byte	0x00, 0xf0, 0x11, 0x00


	//----- nvinfo : EIATTR_KPARAM_INFO
	.align		4
.L_271:
        /*0018*/ 	.byte	0x04, 0x17
        /*001a*/ 	.short	(.L_273 - .L_272)
.L_272:
        /*001c*/ 	.word	0x00000000
        /*0020*/ 	.short	0x0008
        /*0022*/ 	.short	0x0028
        /*0024*/ 	.byte	0x00, 0xf0, 0x11, 0x00


	//----- nvinfo : EIATTR_KPARAM_INFO
	.align		4
.L_273:
        /*0028*/ 	.byte	0x04, 0x17
        /*002a*/ 	.short	(.L_275 - .L_274)
.L_274:
        /*002c*/ 	.word	0x00000000
        /*0030*/ 	.short	0x0007
        /*0032*/ 	.short	0x0024
        /*0034*/ 	.byte	0x00, 0xf0, 0x11, 0x00


	//----- nvinfo : EIATTR_KPARAM_INFO
	.align		4
.L_275:
        /*0038*/ 	.byte	0x04, 0x17
        /*003a*/ 	.short	(.L_277 - .L_276)
.L_276:
        /*003c*/ 	.word	0x00000000
        /*0040*/ 	.short	0x0006
        /*0042*/ 	.short	0x0020
        /*0044*/ 	.byte	0x00, 0xf0, 0x11, 0x00


	//----- nvinfo : EIATTR_KPARAM_INFO
	.align		4
.L_277:
        /*0048*/ 	.byte	0x04, 0x17
        /*004a*/ 	.short	(.L_279 - .L_278)
.L_278:
        /*004c*/ 	.word	0x00000000
        /*0050*/ 	.short	0x0005
        /*0052*/ 	.short	0x0018
        /*0054*/ 	.byte	0x00, 0xf5, 0x21, 0x00


	//----- nvinfo : EIATTR_KPARAM_INFO
	.align		4
.L_279:
        /*0058*/ 	.byte	0x04, 0x17
        /*005a*/ 	.short	(.L_281 - .L_280)
.L_280:
        /*005c*/ 	.word	0x00000000
        /*0060*/ 	.short	0x0004
        /*0062*/ 	.short	0x0014
        /*0064*/ 	.byte	0x00, 0xf0, 0x11, 0x00


	//----- nvinfo : EIATTR_KPARAM_INFO
	.align		4
.L_281:
        /*0068*/ 	.byte	0x04, 0x17
        /*006a*/ 	.short	(.L_283 - .L_282)
.L_282:
        /*006c*/ 	.word	0x00000000
        /*0070*/ 	.short	0x0003
        /*0072*/ 	.short	0x0010
        /*0074*/ 	.byte	0x00, 0xf0, 0x11, 0x00


	//----- nvinfo : EIATTR_KPARAM_INFO
	.align		4
.L_283:
        /*0078*/ 	.byte	0x04, 0x17
        /*007a*/ 	.short	(.L_285 - .L_284)
.L_284:
        /*007c*/ 	.word	0x00000000
        /*0080*/ 	.short	0x0002
        /*0082*/ 	.short	0x000c
        /*0084*/ 	.byte	0x00, 0xf0, 0x11, 0x00


	//----- nvinfo : EIATTR_KPARAM_INFO
	.align		4
.L_285:
        /*0088*/ 	.byte	0x04, 0x17
        /*008a*/ 	.short	(.L_287 - .L_286)
.L_286:
        /*008c*/ 	.word	0x00000000
        /*0090*/ 	.short	0x0001
        /*0092*/ 	.short	0x0008
        /*0094*/ 	.byte	0x00, 0xf0, 0x11, 0x00


	//----- nvinfo : EIATTR_KPARAM_INFO
	.align		4
.L_287:
        /*0098*/ 	.byte	0x04, 0x17
        /*009a*/ 	.short	(.L_289 - .L_288)
.L_288:
        /*009c*/ 	.word	0x00000000
        /*00a0*/ 	.short	0x0000
        /*00a2*/ 	.short	0x0000
        /*00a4*/ 	.byte	0x00, 0xf5, 0x21, 0x00


	//----- nvinfo : EIATTR_SPARSE_MMA_MASK
	.align		4
.L_289:
        /*00a8*/ 	.byte	0x03, 0x50
        /*00aa*/ 	.short	0x0000


	//----- nvinfo : EIATTR_MAXREG_COUNT
	.align		4
        /*00ac*/ 	.byte	0x03, 0x1b
        /*00ae*/ 	.short	0x00ff


	//----- nvinfo : EIATTR_MERCURY_ISA_VERSION
	.align		4
        /*00b0*/ 	.byte	0x03, 0x5f
        /*00b2*/ 	.short	0x0101


	//----- nvinfo : EIATTR_VRC_CTA_INIT_COUNT
	.align		4
        /*00b4*/ 	.byte	0x02, 0x4a
	.zero		1
	.zero		1


	//----- nvinfo : EIATTR_EXIT_INSTR_OFFSETS
	.align		4
        /*00b8*/ 	.byte	0x04, 0x1c
        /*00ba*/ 	.short	(.L_291 - .L_290)


	//   ....[0]....
.L_290:
        /*00bc*/ 	.word	0x000003a0


	//   ....[1]....
        /*00c0*/ 	.word	0x00000550


	//   ....[2]....
        /*00c4*/ 	.word	0x00000930


	//----- nvinfo : EIATTR_CRS_STACK_SIZE
	.align		4
.L_291:
        /*00c8*/ 	.byte	0x04, 0x1e
        /*00ca*/ 	.short	(.L_293 - .L_292)
.L_292:
        /*00cc*/ 	.word	0x00000000


	//----- nvinfo : EIATTR_CBANK_PARAM_SIZE
	.align		4
.L_293:
        /*00d0*/ 	.byte	0x03, 0x19
        /*00d2*/ 	.short	0x0030


	//----- nvinfo : EIATTR_PARAM_CBANK
	.align		4
        /*00d4*/ 	.byte	0x04, 0x0a
        /*00d6*/ 	.short	(.L_295 - .L_294)
	.align		4
.L_294:
        /*00d8*/ 	.word	index@(.nv.constant0.DrawRgbaTextureKernelNearestNeighbor)
        /*00dc*/ 	.short	0x0380
        /*00de*/ 	.short	0x0030


	//----- nvinfo : EIATTR_SW_WAR
	.align		4
.L_295:
        /*00e0*/ 	.byte	0x04, 0x36
        /*00e2*/ 	.short	(.L_297 - .L_296)
.L_296:
        /*00e4*/ 	.word	0x00000008
.L_297:


//--------------------- .nv.info.DrawRgbaTextureKernel --------------------------
	.section	.nv.info.DrawRgbaTextureKernel,"",@"SHT_CUDA_INFO"
	.sectionflags	@""
	.align	4


	//----- nvinfo : EIATTR_CUDA_API_VERSION
	.align		4
        /*0000*/ 	.byte	0x04, 0x37
        /*0002*/ 	.short	(.L_299 - .L_298)
.L_298:
        /*0004*/ 	.word	0x00000082


	//----- nvinfo : EIATTR_KPARAM_INFO
	.align		4
.L_299:
        /*0008*/ 	.byte	0x04, 0x17
        /*000a*/ 	.short	(.L_301 - .L_300)
.L_300:
        /*000c*/ 	.word	0x00000000
        /*0010*/ 	.short	0x0007
        /*0012*/ 	.short	0x0024
        /*0014*/ 	.byte	0x00, 0xf0, 0x11, 0x00


	//----- nvinfo : EIATTR_KPARAM_INFO
	.align		4
.L_301:
        /*0018*/ 	.byte	0x04, 0x17
        /*001a*/ 	.short	(.L_303 - .L_302)
.L_302:
        /*001c*/ 	.word	0x00000000
        /*0020*/ 	.short	0x0006
        /*0022*/ 	.short	0x0020
        /*0024*/ 	.byte	0x00, 0xf0, 0x11, 0x00


	//----- nvinfo : EIATTR_KPARAM_INFO
	.align		4
.L_303:
        /*0028*/ 	.byte	0x04, 0x17
        /*002a*/ 	.short	(.L_305 - .L_304)
.L_304:
        /*002c*/ 	.word	0x00000000
        /*0030*/ 	.short	0x0005
        /*0032*/ 	.short	0x0018
        /*0034*/ 	.byte	0x00, 0xf5, 0x21, 0x00


	//----- nvinfo : EIATTR_KPARAM_INFO
	.align		4
.L_305:
        /*0038*/ 	.byte	0x04, 0x17
        /*003a*/ 	.short	(.L_307 - .L_306)
.L_306:
        /*003c*/ 	.word	0x00000000
        /*0040*/ 	.short	0x0004
        /*0042*/ 	.short	0x0014
        /*0044*/ 	.byte	0x00, 0xf0, 0x11, 0x00


	//----- nvinfo : EIATTR_KPARAM_INFO
	.align		4
.L_307:
        /*0048*/ 	.byte	0x04, 0x17
        /*004a*/ 	.short	(.L_309 - .L_308)
.L_308:
        /*004c*/ 	.word	0x00000000
        /*0050*/ 	.short	0x0003
        /*0052*/ 	.short	0x0010
        /*0054*/ 	.byte	0x00, 0xf0, 0x11, 0x00


	//----- nvinfo : EIATTR_KPARAM_INFO
	.align		4
.L_309:
        /*0058*/ 	.byte	0x04, 0x17
        /*005a*/ 	.short	(.L_311 - .L_310)
.L_310:
        /*005c*/ 	.word	0x00000000
        /*0060*/ 	.short	0x0002
        /*0062*/ 	.short	0x000c
        /*0064*/ 	.byte	0x00, 0xf0, 0x11, 0x00


	//----- nvinfo : EIATTR_KPARAM_INFO
	.align		4
.L_311:
        /*0068*/ 	.byte	0x04, 0x17
        /*006a*/ 	.short	(.L_313 - .L_312)
.L_312:
        /*006c*/ 	.word	0x00000000
        /*0070*/ 	.short	0x0001
        /*0072*/ 	.short	0x0008
        /*0074*/ 	.byte	0x00, 0xf0, 0x11, 0x00


	//----- nvinfo : EIATTR_KPARAM_INFO
	.align		4
.L_313:
        /*0078*/ 	.byte	0x04, 0x17
        /*007a*/ 	.short	(.L_315 - .L_314)
.L_314:
        /*007c*/ 	.word	0x00000000
        /*0080*/ 	.short	0x0000
        /*0082*/ 	.short	0x0000
        /*0084*/ 	.byte	0x00, 0xf5, 0x21, 0x00


	//----- nvinfo : EIATTR_SPARSE_MMA_MASK
	.align		4
.L_315:
        /*0088*/ 	.byte	0x03, 0x50
        /*008a*/ 	.short	0x0000


	//----- nvinfo : EIATTR_MAXREG_COUNT
	.align		4
        /*008c*/ 	.byte	0x03, 0x1b
        /*008e*/ 	.short	0x00ff


	//----- nvinfo : EIATTR_MERCURY_ISA_VERSION
	.align		4
        /*0090*/ 	.byte	0x03, 0x5f
        /*0092*/ 	.short	0x0101


	//----- nvinfo : EIATTR_VRC_CTA_INIT_COUNT
	.align		4
        /*0094*/ 	.byte	0x02, 0x4a
	.zero		1
	.zero		1


	//----- nvinfo : EIATTR_EXIT_INSTR_OFFSETS
	.align		4
        /*0098*/ 	.byte	0x04, 0x1c
        /*009a*/ 	.short	(.L_317 - .L_316)


	//   ....[0]....
.L_316:
        /*009c*/ 	.word	0x00000260


	//   ....[1]....
        /*00a0*/ 	.word	0x00000530


	//   ....[2]....
        /*00a4*/ 	.word	0x00000640


	//----- nvinfo : EIATTR_CRS_STACK_SIZE
	.align		4
.L_317:
        /*00a8*/ 	.byte	0x04, 0x1e
        /*00aa*/ 	.short	(.L_319 - .L_318)
.L_318:
        /*00ac*/ 	.word	0x00000000


	//----- nvinfo : EIATTR_CBANK_PARAM_SIZE
	.align		4
.L_319:
        /*00b0*/ 	.byte	0x03, 0x19
        /*00b2*/ 	.short	0x0028


	//----- nvinfo : EIATTR_PARAM_CBANK
	.align		4
        /*00b4*/ 	.byte	0x04, 0x0a
        /*00b6*/ 	.short	(.L_321 - .L_320)
	.align		4
.L_320:
        /*00b8*/ 	.word	index@(.nv.constant0.DrawRgbaTextureKernel)
        /*00bc*/ 	.short	0x0380
        /*00be*/ 	.short	0x0028


	//----- nvinfo : EIATTR_SW_WAR
	.align		4
.L_321:
        /*00c0*/ 	.byte	0x04, 0x36
        /*00c2*/ 	.short	(.L_323 - .L_322)
.L_322:
        /*00c4*/ 	.word	0x00000008
.L_323:


//--------------------- .nv.info.DrawRgbaColorKernel --------------------------
	.section	.nv.info.DrawRgbaColorKernel,"",@"SHT_CUDA_INFO"
	.sectionflags	@""
	.align	4


	//----- nvinfo : EIATTR_CUDA_API_VERSION
	.align		4
        /*0000*/ 	.byte	0x04, 0x37
        /*0002*/ 	.short	(.L_325 - .L_324)
.L_324:
        /*0004*/ 	.word	0x00000082


	//----- nvinfo : EIATTR_KPARAM_INFO
	.align		4
.L_325:
        /*0008*/ 	.byte	0x04, 0x17
        /*000a*/ 	.short	(.L_327 - .L_326)
.L_326:
        /*000c*/ 	.word	0x00000000
        /*0010*/ 	.short	0x0009
        /*0012*/ 	.short	0x0028
        /*0014*/ 	.byte	0x00, 0xf0, 0x11, 0x00


	//----- nvinfo : EIATTR_KPARAM_INFO
	.align		4
.L_327:
        /*0018*/ 	.byte	0x04, 0x17
        /*001a*/ 	.short	(.L_329 - .L_328)
.L_328:
        /*001c*/ 	.word	0x00000000
        /*0020*/ 	.short	0x0008
        /*0022*/ 	.short	0x0024
        /*0024*/ 	.byte	0x00, 0xf0, 0x11, 0x00


	//----- nvinfo : EIATTR_KPARAM_INFO
	.align		4
.L_329:
        /*0028*/ 	.byte	0x04, 0x17
        /*002a*/ 	.short	(.L_331 - .L_330)
.L_330:
        /*002c*/ 	.word	0x00000000
        /*0030*/ 	.short	0x0007
        /*0032*/ 	.short	0x0020
        /*0034*/ 	.byte	0x00, 0xf0, 0x11, 0x00


	//----- nvinfo : EIATTR_KPARAM_INFO
	.align		4
.L_331:
        /*0038*/ 	.byte	0x04, 0x17
        /*003a*/ 	.short	(.L_333 - .L_332)
.L_332:
        /*003c*/ 	.word	0x00000000
        /*0040*/ 	.short	0x0006
        /*0042*/ 	.short	0x001c
        /*0044*/ 	.byte	0x00, 0xf0, 0x11, 0x00


	//----- nvinfo : EIATTR_KPARAM_INFO
	.align		4
.L_333:
        /*0048*/ 	.byte	0x04, 0x17
        /*004a*/ 	.short	(.L_335 - .L_334)
.L_334:
        /*004c*/ 	.word	0x00000000
        /*0050*/ 	.short	0x0005
        /*0052*/ 	.short	0x0018
        /*0054*/ 	.byte	0x00, 0xf0, 0x11, 0x00


	//----- nvinfo : EIATTR_KPARAM_INFO
	.align		4
.L_335:
        /*0058*/ 	.byte	0x04, 0x17
        /*005a*/ 	.short	(.L_337 - .L_336)
.L_336:
        /*005c*/ 	.word	0x00000000
        /*0060*/ 	.short	0x0004
        /*0062*/ 	.short	0x0014
        /*0064*/ 	.byte	0x00, 0xf0, 0x11, 0x00


	//----- nvinfo : EIATTR_KPARAM_INFO
	.align		4
.L_337:
        /*0068*/ 	.byte	0x04, 0x17
        /*006a*/ 	.short	(.L_339 - .L_338)
.L_338:
        /*006c*/ 	.word	0x00000000
        /*0070*/ 	.short	0x0003
        /*0072*/ 	.short	0x0010
        /*0074*/ 	.byte	0x00, 0xf0, 0x11, 0x00


	//----- nvinfo : EIATTR_KPARAM_INFO
	.align		4
.L_339:
        /*0078*/ 	.byte	0x04, 0x17
        /*007a*/ 	.short	(.L_341 - .L_340)
.L_340:
        /*007c*/ 	.word	0x00000000
        /*0080*/ 	.short	0x0002
        /*0082*/ 	.short	0x000c
        /*0084*/ 	.byte	0x00, 0xf0, 0x11, 0x00


	//----- nvinfo : EIATTR_KPARAM_INFO
	.align		4
.L_341:
        /*0088*/ 	.byte	0x04, 0x17
        /*008a*/ 	.short	(.L_343 - .L_342)
.L_342:
        /*008c*/ 	.word	0x00000000
        /*0090*/ 	.short	0x0001
        /*0092*/ 	.short	0x0008
        /*0094*/ 	.byte	0x00, 0xf0, 0x11, 0x00


	//----- nvinfo : EIATTR_KPARAM_INFO
	.align		4
.L_343:
        /*0098*/ 	.byte	0x04, 0x17
        /*009a*/ 	.short	(.L_345 - .L_344)
.L_344:
        /*009c*/ 	.word	0x00000000
        /*00a0*/ 	.short	0x0000
        /*00a2*/ 	.short	0x0000
        /*00a4*/ 	.byte	0x00, 0xf5, 0x21, 0x00


	//----- nvinfo : EIATTR_SPARSE_MMA_MASK
	.align		4
.L_345:
        /*00a8*/ 	.byte	0x03, 0x50
        /*00aa*/ 	.short	0x0000


	//----- nvinfo : EIATTR_MAXREG_COUNT
	.align		4
        /*00ac*/ 	.byte	0x03, 0x1b
        /*00ae*/ 	.short	0x00ff


	//----- nvinfo : EIATTR_MERCURY_ISA_VERSION
	.align		4
        /*00b0*/ 	.byte	0x03, 0x5f
        /*00b2*/ 	.short	0x0101


	//----- nvinfo : EIATTR_VRC_CTA_INIT_COUNT
	.align		4
        /*00b4*/ 	.byte	0x02, 0x4a
	.zero		1
	.zero		1


	//----- nvinfo : EIATTR_EXIT_INSTR_OFFSETS
	.align		4
        /*00b8*/ 	.byte	0x04, 0x1c
        /*00ba*/ 	.short	(.L_347 - .L_346)


	//   ....[0]....
.L_346:
        /*00bc*/ 	.word	0x00000250


	//   ....[1]....
        /*00c0*/ 	.word	0x000004b0


	//   ....[2]....
        /*00c4*/ 	.word	0x00000600


	//----- nvinfo : EIATTR_CRS_STACK_SIZE
	.align		4
.L_347:
        /*00c8*/ 	.byte	0x04, 0x1e
        /*00ca*/ 	.short	(.L_349 - .L_348)
.L_348:
        /*00cc*/ 	.word	0x00000000


	//----- nvinfo : EIATTR_CBANK_PARAM_SIZE
	.align		4
.L_349:
        /*00d0*/ 	.byte	0x03, 0x19
        /*00d2*/ 	.short	0x002c


	//----- nvinfo : EIATTR_PARAM_CBANK
	.align		4
        /*00d4*/ 	.byte	0x04, 0x0a
        /*00d6*/ 	.short	(.L_351 - .L_350)
	.align		4
.L_350:
        /*00d8*/ 	.word	index@(.nv.constant0.DrawRgbaColorKernel)
        /*00dc*/ 	.short	0x0380
        /*00de*/ 	.short	0x002c


	//----- nvinfo : EIATTR_SW_WAR
	.align		4
.L_351:
        /*00e0*/ 	.byte	0x04, 0x36
        /*00e2*/ 	.short	(.L_353 - .L_352)
.L_352:
        /*00e4*/ 	.word	0x00000008
.L_353:


//--------------------- .nv.info.AddRgbNoiseKernel --------------------------
	.section	.nv.info.AddRgbNoiseKernel,"",@"SHT_CUDA_INFO"
	.sectionflags	@""
	.align	4


	//----- nvinfo : EIATTR_CUDA_API_VERSION
	.align		4
        /*0000*/ 	.byte	0x04, 0x37
        /*0002*/ 	.short	(.L_355 - .L_354)
.L_354:
        /*0004*/ 	.word	0x00000082


	//----- nvinfo : EIATTR_KPARAM_INFO
	.align		4
.L_355:
        /*0008*/ 	.byte	0x04, 0x17
        /*000a*/ 	.short	(.L_357 - .L_356)
.L_356:
        /*000c*/ 	.word	0x00000000
        /*0010*/ 	.short	0x0004
        /*0012*/ 	.short	0x0018
        /*0014*/ 	.byte	0x00, 0xf0, 0x11, 0x00


	//----- nvinfo : EIATTR_KPARAM_INFO
	.align		4
.L_357:
        /*0018*/ 	.byte	0x04, 0x17
        /*001a*/ 	.short	(.L_359 - .L_358)
.L_358:
        /*001c*/ 	.word	0x00000000
        /*0020*/ 	.short	0x0003
        /*0022*/ 	.short	0x0010
        /*0024*/ 	.byte	0x00, 0xf5, 0x21, 0x00


	//----- nvinfo : EIATTR_KPARAM_INFO
	.align		4
.L_359:
        /*0028*/ 	.byte	0x04, 0x17
        /*002a*/ 	.short	(.L_361 - .L_360)
.L_360:
        /*002c*/ 	.word	0x00000000
        /*0030*/ 	.short	0x0002
        /*0032*/ 	.short	0x000c
        /*0034*/ 	.byte	0x00, 0xf0, 0x11, 0x00


	//----- nvinfo : EIATTR_KPARAM_INFO
	.align		4
.L_361:
        /*0038*/ 	.byte	0x04, 0x17
        /*003a*/ 	.short	(.L_363 - .L_362)
.L_362:
        /*003c*/ 	.word	0x00000000
        /*0040*/ 	.short	0x0001
        /*0042*/ 	.short	0x0008
        /*0044*/ 	.byte	0x00, 0xf0, 0x11, 0x00


	//----- nvinfo : EIATTR_KPARAM_INFO
	.align		4
.L_363:
        /*0048*/ 	.byte	0x04, 0x17
        /*004a*/ 	.short	(.L_365 - .L_364)
.L_364:
        /*004c*/ 	.word	0x00000000
        /*0050*/ 	.short	0x0000
        /*0052*/ 	.short	0x0000
        /*0054*/ 	.byte	0x00, 0xf5, 0x21, 0x00


	//----- nvinfo : EIATTR_SPARSE_MMA_MASK
	.align		4
.L_365:
        /*0058*/ 	.byte	0x03, 0x50
        /*005a*/ 	.short	0x0000


	//----- nvinfo : EIATTR_MAXREG_COUNT
	.align		4
        /*005c*/ 	.byte	0x03, 0x1b
        /*005e*/ 	.short	0x00ff


	//----- nvinfo : EIATTR_MERCURY_ISA_VERSION
	.align		4
        /*0060*/ 	.byte	0x03, 0x5f
        /*0062*/ 	.short	0x0101


	//----- nvinfo : EIATTR_VRC_CTA_INIT_COUNT
	.align		4
        /*0064*/ 	.byte	0x02, 0x4a
	.zero		1
	.zero		1


	//----- nvinfo : EIATTR_EXIT_INSTR_OFFSETS
	.align		4
        /*0068*/ 	.byte	0x04, 0x1c
        /*006a*/ 	.short	(.L_367 - .L_366)


	//   ....[0]....
.L_366:
        /*006c*/ 	.word	0x000000b0


	//   ....[1]....
        /*0070*/ 	.word	0x000002c0


	//----- nvinfo : EIATTR_CBANK_PARAM_SIZE
	.align		4
.L_367:
        /*0074*/ 	.byte	0x03, 0x19
        /*0076*/ 	.short	0x001c


	//----- nvinfo : EIATTR_PARAM_CBANK
	.align		4
        /*0078*/ 	.byte	0x04, 0x0a
        /*007a*/ 	.short	(.L_369 - .L_368)
	.align		4
.L_368:
        /*007c*/ 	.word	index@(.nv.constant0.AddRgbNoiseKernel)
        /*0080*/ 	.short	0x0380
        /*0082*/ 	.short	0x001c


	//----- nvinfo : EIATTR_SW_WAR
	.align		4
.L_369:
        /*0084*/ 	.byte	0x04, 0x36
        /*0086*/ 	.short	(.L_371 - .L_370)
.L_370:
        /*0088*/ 	.word	0x00000008
.L_371:


//--------------------- .nv.info.DrawRgbBackgroundKernel --------------------------
	.section	.nv.info.DrawRgbBackgroundKernel,"",@"SHT_CUDA_INFO"
	.sectionflags	@""
	.align	4


	//----- nvinfo : EIATTR_CUDA_API_VERSION
	.align		4
        /*0000*/ 	.byte	0x04, 0x37
        /*0002*/ 	.short	(.L_373 - .L_372)
.L_372:
        /*0004*/ 	.word	0x00000082


	//----- nvinfo : EIATTR_KPARAM_INFO
	.align		4
.L_373:
        /*0008*/ 	.byte	0x04, 0x17
        /*000a*/ 	.short	(.L_375 - .L_374)
.L_374:
        /*000c*/ 	.word	0x00000000
        /*0010*/ 	.short	0x0005
        /*0012*/ 	.short	0x0018
        /*0014*/ 	.byte	0x00, 0xf0, 0x11, 0x00


	//----- nvinfo : EIATTR_KPARAM_INFO
	.align		4
.L_375:
        /*0018*/ 	.byte	0x04, 0x17
        /*001a*/ 	.short	(.L_377 - .L_376)
.L_376:
        /*001c*/ 	.word	0x00000000
        /*0020*/ 	.short	0x0004
        /*0022*/ 	.short	0x0014
        /*0024*/ 	.byte	0x00, 0xf0, 0x11, 0x00


	//----- nvinfo : EIATTR_KPARAM_INFO
	.align		4
.L_377:
        /*0028*/ 	.byte	0x04, 0x17
        /*002a*/ 	.short	(.L_379 - .L_378)
.L_378:
        /*002c*/ 	.word	0x00000000
        /*0030*/ 	.short	0x0003
        /*0032*/ 	.short	0x0010
        /*0034*/ 	.byte	0x00, 0xf0, 0x11, 0x00


	//----- nvinfo : EIATTR_KPARAM_INFO
	.align		4
.L_379:
        /*0038*/ 	.byte	0x04, 0x17
        /*003a*/ 	.short	(.L_381 - .L_380)
.L_380:
        /*003c*/ 	.word	0x00000000
        /*0040*/ 	.short	0x0002
        /*0042*/ 	.short	0x000c
        /*0044*/ 	.byte	0x00, 0xf0, 0x11, 0x00


	//----- nvinfo : EIATTR_KPARAM_INFO
	.align		4
.L_381:
        /*0048*/ 	.byte	0x04, 0x17
        /*004a*/ 	.short	(.L_383 - .L_382)
.L_382:
        /*004c*/ 	.word	0x00000000
        /*0050*/ 	.short	0x0001
        /*0052*/ 	.short	0x0008
        /*0054*/ 	.byte	0x00, 0xf0, 0x11, 0x00


	//----- nvinfo : EIATTR_KPARAM_INFO
	.align		4
.L_383:
        /*0058*/ 	.byte	0x04, 0x17
        /*005a*/ 	.short	(.L_385 - .L_384)
.L_384:
        /*005c*/ 	.word	0x00000000
        /*0060*/ 	.short	0x0000
        /*0062*/ 	.short	0x0000
        /*0064*/ 	.byte	0x00, 0xf5, 0x21, 0x00


	//----- nvinfo : EIATTR_SPARSE_MMA_MASK
	.align		4
.L_385:
        /*0068*/ 	.byte	0x03, 0x50
        /*006a*/ 	.short	0x0000


	//----- nvinfo : EIATTR_MAXREG_COUNT
	.align		4
        /*006c*/ 	.byte	0x03, 0x1b
        /*006e*/ 	.short	0x00ff


	//----- nvinfo : EIATTR_MERCURY_ISA_VERSION
	.align		4
        /*0070*/ 	.byte	0x03, 0x5f
        /*0072*/ 	.short	0x0101


	//----- nvinfo : EIATTR_VRC_CTA_INIT_COUNT
	.align		4
        /*0074*/ 	.byte	0x02, 0x4a
	.zero		1
	.zero		1


	//----- nvinfo : EIATTR_EXIT_INSTR_OFFSETS
	.align		4
        /*0078*/ 	.byte	0x04, 0x1c
        /*007a*/ 	.short	(.L_387 - .L_386)


	//   ....[0]....
.L_386:
        /*007c*/ 	.word	0x00000090


	//   ....[1]....
        /*0080*/ 	.word	0x00000130


	//   ....[2]....
        /*0084*/ 	.word	0x00000210


	//----- nvinfo : EIATTR_CBANK_PARAM_SIZE
	.align		4
.L_387:
        /*0088*/ 	.byte	0x03, 0x19
        /*008a*/ 	.short	0x001c


	//----- nvinfo : EIATTR_PARAM_CBANK
	.align		4
        /*008c*/ 	.byte	0x04, 0x0a
        /*008e*/ 	.short	(.L_389 - .L_388)
	.align		4
.L_388:
        /*0090*/ 	.word	index@(.nv.constant0.DrawRgbBackgroundKernel)
        /*0094*/ 	.short	0x0380
        /*0096*/ 	.short	0x001c


	//----- nvinfo : EIATTR_SW_WAR
	.align		4
.L_389:
        /*0098*/ 	.byte	0x04, 0x36
        /*009a*/ 	.short	(.L_391 - .L_390)
.L_390:
        /*009c*/ 	.word	0x00000008
.L_391:


//--------------------- .nv.callgraph             --------------------------
	.section	.nv.callgraph,"",@"SHT_CUDA_CALLGRAPH"
	.align	4
	.sectionentsize	8
	.align		4
        /*0000*/ 	.word	0x00000000
	.align		4
        /*0004*/ 	.word	0xffffffff
	.align		4
        /*0008*/ 	.word	0x00000000
	.align		4
        /*000c*/ 	.word	0xfffffffe
	.align		4
        /*0010*/ 	.word	0x00000000
	.align		4
        /*0014*/ 	.word	0xfffffffd
	.align		4
        /*0018*/ 	.word	0x00000000
	.align		4
        /*001c*/ 	.word	0xfffffffc


//--------------------- .text.RawToGrayscaleKernel --------------------------
	.section	.text.RawToGrayscaleKernel,"ax",@progbits
	.align	128
        .global         RawToGrayscaleKernel
        .type           RawToGrayscaleKernel,@function
        .size           RawToGrayscaleKernel,(.L_x_74 - RawToGrayscaleKernel)
        .other          RawToGrayscaleKernel,@"STO_CUDA_ENTRY STV_DEFAULT"
RawToGrayscaleKernel:
.text.RawToGrayscaleKernel:
[----:B------:R-:W-:Y:S01]  /*0000*/  LDC R1, c[0x0][0x37c] ;  /* 0x0000df00ff017b82 */ /* 0x000fe20000000800 */
[----:B------:R-:W0:Y:S01]  /*0010*/  S2R R2, SR_CTAID.X ;  /* 0x0000000000027919 */ /* 0x000e220000002500 */
[----:B------:R-:W0:Y:S01]  /*0020*/  LDCU UR4, c[0x0][0x360] ;  /* 0x00006c00ff0477ac */ /* 0x000e220008000800 */
[----:B------:R-:W0:Y:S01]  /*0030*/  S2R R3, SR_TID.X ;  /* 0x0000000000037919 */ /* 0x000e220000002100 */
[----:B------:R-:W1:Y:S01]  /*0040*/  LDCU UR5, c[0x0][0x390] ;  /* 0x00007200ff0577ac */ /* 0x000e620008000800 */
[----:B0-----:R-:W-:-:S05]  /*0050*/  IMAD R2, R2, UR4, R3 ;  /* 0x0000000402027c24 */ /* 0x001fca000f8e0203 */
[----:B-1----:R-:W-:-:S13]  /*0060*/  ISETP.GE.AND P0, PT, R2, UR5, PT ;  /* 0x0000000502007c0c */ /* 0x002fda000bf06270 */
[----:B------:R-:W-:Y:S05]  /*0070*/  @P0 EXIT ;  /* 0x000000000000094d */ /* 0x000fea0003800000 */
[----:B------:R-:W0:Y:S01]  /*0080*/  LDC.64 R4, c[0x0][0x380] ;  /* 0x0000e000ff047b82 */ /* 0x000e220000000a00 */
[----:B------:R-:W1:Y:S01]  /*0090*/  LDCU.64 UR6, c[0x0][0x358] ;  /* 0x00006b00ff0677ac */ /* 0x000e620008000a00 */
[----:B0-----:R-:W-:-:S06]  /*00a0*/  IMAD.WIDE R4, R2, 0x4, R4 ;  /* 0x0000000402047825 */ /* 0x001fcc00078e0204 */
[----:B-1----:R-:W2:Y:S01]  /*00b0*/  LDG.E R4, desc[UR6][R4.64] ;  /* 0x0000000604047981 */ /* 0x002ea2000c1e1900 */
[----:B------:R-:W-:Y:S01]  /*00c0*/  IMAD.MOV.U32 R6, RZ, RZ, 0x3b808081 ;  /* 0x3b808081ff067424 */ /* 0x000fe200078e00ff */
[----:B------:R-:W-:Y:S01]  /*00d0*/  BSSY.RECONVERGENT B1, `(.L_x_0) ;  /* 0x0000015000017945 */ /* 0x000fe20003800200 */
[----:B------:R-:W-:Y:S01]  /*00e0*/  IMAD.MOV.U32 R9, RZ, RZ, 0x437f0000 ;  /* 0x437f0000ff097424 */ /* 0x000fe200078e00ff */
[--C-:B--2---:R-:W-:Y:S01]  /*00f0*/  SHF.R.U32.HI R3, RZ, 0x8, R4.reuse ;  /* 0x00000008ff037819 */ /* 0x104fe20000011604 */
[----:B------:R-:W0:Y:S01]  /*0100*/  I2F.U8 R7, R4 ;  /* 0x0000000400077306 */ /* 0x000e220000001000 */
[----:B------:R-:W-:Y:S02]  /*0110*/  SHF.R.U32.HI R0, RZ, 0x10, R4 ;  /* 0x00000010ff007819 */ /* 0x000fe40000011604 */
[----:B------:R-:W-:Y:S02]  /*0120*/  LOP3.LUT R3, R3, 0xff, RZ, 0xc0, !PT ;  /* 0x000000ff03037812 */ /* 0x000fe400078ec0ff */
[----:B------:R-:W-:-:S02]  /*0130*/  LOP3.LUT R0, R0, 0xff, RZ, 0xc0, !PT ;  /* 0x000000ff00007812 */ /* 0x000fc400078ec0ff */
[----:B------:R-:W-:Y:S02]  /*0140*/  I2FP.F32.U32 R3, R3 ;  /* 0x0000000300037245 */ /* 0x000fe40000201000 */
[----:B------:R-:W-:-:S03]  /*0150*/  I2FP.F32.U32 R0, R0 ;  /* 0x0000000000007245 */ /* 0x000fc60000201000 */
[----:B------:R-:W-:-:S04]  /*0160*/  FMUL R3, R3, 0.71520000696182250977 ;  /* 0x3f37175903037820 */ /* 0x000fc80000400000 */
[----:B------:R-:W-:Y:S01]  /*0170*/  FFMA R0, R0, 0.21259999275207519531, R3 ;  /* 0x3e59b3d000007823 */ /* 0x000fe20000000003 */
[----:B------:R-:W-:-:S03]  /*0180*/  FFMA R3, R6, -R9, 1 ;  /* 0x3f80000006037423 */ /* 0x000fc60000000809 */
[----:B0-----:R-:W-:Y:S01]  /*0190*/  FFMA R0, R7, 0.072200000286102294922, R0 ;  /* 0x3d93dd9807007823 */ /* 0x001fe20000000000 */
[----:B------:R-:W-:-:S03]  /*01a0*/  FFMA R3, R3, R6, 0.0039215688593685626984 ;  /* 0x3b80808103037423 */ /* 0x000fc60000000006 */
[----:B------:R-:W0:Y:S01]  /*01b0*/  FCHK P0, R0, 255 ;  /* 0x437f000000007902 */ /* 0x000e220000000000 */
[----:B------:R-:W-:-:S04]  /*01c0*/  FFMA R4, R0, R3, RZ ;  /* 0x0000000300047223 */ /* 0x000fc800000000ff */
[----:B------:R-:W-:-:S04]  /*01d0*/  FFMA R5, R4, -255, R0 ;  /* 0xc37f000004057823 */ /* 0x000fc80000000000 */
[----:B------:R-:W-:Y:S01]  /*01e0*/  FFMA R7, R3, R5, R4 ;  /* 0x0000000503077223 */ /* 0x000fe20000000004 */
[----:B0-----:R-:W-:Y:S06]  /*01f0*/  @!P0 BRA `(.L_x_1) ;  /* 0x0000000000088947 */ /* 0x001fec0003800000 */
[----:B------:R-:W-:-:S07]  /*0200*/  MOV R4, 0x220 ;  /* 0x0000022000047802 */ /* 0x000fce0000000f00 */
[----:B------:R-:W-:Y:S05]  /*0210*/  CALL.REL.NOINC `($__internal_0_$__cuda_sm3x_div_rn_noftz_f32_slowpath) ;  /* 0x0000000000147944 */ /* 0x000fea0003c00000 */
.L_x_1:
[----:B------:R-:W-:Y:S05]  /*0220*/  BSYNC.RECONVERGENT B1 ;  /* 0x0000000000017941 */ /* 0x000fea0003800200 */
.L_x_0:
[----:B------:R-:W0:Y:S02]  /*0230*/  LDC.64 R4, c[0x0][0x388] ;  /* 0x0000e200ff047b82 */ /* 0x000e240000000a00 */
[----:B0-----:R-:W-:-:S05]  /*0240*/  IMAD.WIDE R2, R2, 0x4, R4 ;  /* 0x0000000402027825 */ /* 0x001fca00078e0204 */
[----:B------:R-:W-:Y:S01]  /*0250*/  STG.E desc[UR6][R2.64], R7 ;  /* 0x0000000702007986 */ /* 0x000fe2000c101906 */
[----:B------:R-:W-:Y:S05]  /*0260*/  EXIT ;  /* 0x000000000000794d */ /* 0x000fea0003800000 */
        .weak           $__internal_0_$__cuda_sm3x_div_rn_noftz_f32_slowpath
        .type           $__internal_0_$__cuda_sm3x_div_rn_noftz_f32_slowpath,@function
        .size           $__internal_0_$__cuda_sm3x_div_rn_noftz_f32_slowpath,(.L_x_74 - $__internal_0_$__cuda_sm3x_div_rn_noftz_f32_slowpath)
$__internal_0_$__cuda_sm3x_div_rn_noftz_f32_slowpath:
[--C-:B------:R-:W-:Y:S01]  /*0270*/  SHF.R.U32.HI R3, RZ, 0x17, R0.reuse ;  /* 0x00000017ff037819 */ /* 0x100fe20000011600 */
[----:B------:R-:W-:Y:S04]  /*0280*/  BSSY.RECONVERGENT B0, `(.L_x_2) ;  /* 0x000005c000007945 */ /* 0x000fe80003800200 */
[----:B------:R-:W-:Y:S01]  /*0290*/  BSSY.RELIABLE B2, `(.L_x_3) ;  /* 0x000001a000027945 */ /* 0x000fe20003800100 */
[----:B------:R-:W-:Y:S01]  /*02a0*/  IMAD.MOV.U32 R5, RZ, RZ, R0 ;  /* 0x000000ffff057224 */ /* 0x000fe200078e0000 */
[----:B------:R-:W-:-:S05]  /*02b0*/  LOP3.LUT R3, R3, 0xff, RZ, 0xc0, !PT ;  /* 0x000000ff03037812 */ /* 0x000fca00078ec0ff */
[----:B------:R-:W-:-:S05]  /*02c0*/  VIADD R7, R3, 0xffffffff ;  /* 0xffffffff03077836 */ /* 0x000fca0000000000 */
[----:B------:R-:W-:-:S13]  /*02d0*/  ISETP.GT.U32.OR P0, PT, R7, 0xfd, !PT ;  /* 0x000000fd0700780c */ /* 0x000fda0007f04470 */
[----:B------:R-:W-:Y:S01]  /*02e0*/  @!P0 IMAD.MOV.U32 R6, RZ, RZ, RZ ;  /* 0x000000ffff068224 */ /* 0x000fe200078e00ff */
[----:B------:R-:W-:Y:S06]  /*02f0*/  @!P0 BRA `(.L_x_4) ;  /* 0x00000000004c8947 */ /* 0x000fec0003800000 */
[----:B------:R-:W-:-:S13]  /*0300*/  FSETP.GTU.FTZ.AND P0, PT, |R0|, +INF , PT ;  /* 0x7f8000000000780b */ /* 0x000fda0003f1c200 */
[----:B------:R-:W-:Y:S05]  /*0310*/  @P0 BREAK.RELIABLE B2 ;  /* 0x0000000000020942 */ /* 0x000fea0003800100 */
[----:B------:R-:W-:Y:S05]  /*0320*/  @P0 BRA `(.L_x_5) ;  /* 0x0000000400400947 */ /* 0x000fea0003800000 */
[----:B------:R-:W-:-:S05]  /*0330*/  IMAD.MOV.U32 R6, RZ, RZ, 0x437f0000 ;  /* 0x437f0000ff067424 */ /* 0x000fca00078e00ff */
[----:B------:R-:W-:-:S13]  /*0340*/  LOP3.LUT P0, RZ, R6, 0x7fffffff, R5, 0xc8, !PT ;  /* 0x7fffffff06ff7812 */ /* 0x000fda000780c805 */
[----:B------:R-:W-:Y:S05]  /*0350*/  @!P0 BREAK.RELIABLE B2 ;  /* 0x0000000000028942 */ /* 0x000fea0003800100 */
[----:B------:R-:W-:Y:S05]  /*0360*/  @!P0 BRA `(.L_x_6) ;  /* 0x0000000400288947 */ /* 0x000fea0003800000 */
[----:B------:R-:W-:-:S13]  /*0370*/  LOP3.LUT P0, RZ, R5, 0x7fffffff, RZ, 0xc0, !PT ;  /* 0x7fffffff05ff7812 */ /* 0x000fda000780c0ff */
[----:B------:R-:W-:Y:S05]  /*0380*/  @!P0 BREAK.RELIABLE B2 ;  /* 0x0000000000028942 */ /* 0x000fea0003800100 */
[----:B------:R-:W-:Y:S05]  /*0390*/  @!P0 BRA `(.L_x_7) ;  /* 0x0000000400148947 */ /* 0x000fea0003800000 */
[----:B------:R-:W-:Y:S02]  /*03a0*/  FSETP.NEU.FTZ.AND P0, PT, |R0|, +INF , PT ;  /* 0x7f8000000000780b */ /* 0x000fe40003f1d200 */
[----:B------:R-:W-:-:S04]  /*03b0*/  LOP3.LUT P1, RZ, R6, 0x7fffffff, RZ, 0xc0, !PT ;  /* 0x7fffffff06ff7812 */ /* 0x000fc8000782c0ff */
[----:B------:R-:W-:-:S13]  /*03c0*/  PLOP3.LUT P0, PT, P0, P1, PT, 0x2f, 0xf2 ;  /* 0x0000000000f2781c */ /* 0x000fda0000702577 */
[----:B------:R-:W-:Y:S05]  /*03d0*/  @P0 BREAK.RELIABLE B2 ;  /* 0x0000000000020942 */ /* 0x000fea0003800100 */
[----:B------:R-:W-:Y:S05]  /*03e0*/  @P0 BRA `(.L_x_8) ;  /* 0x0000000000f40947 */ /* 0x000fea0003800000 */
[----:B------:R-:W-:-:S13]  /*03f0*/  ISETP.GE.AND P0, PT, R7, RZ, PT ;  /* 0x000000ff0700720c */ /* 0x000fda0003f06270 */
[----:B------:R-:W-:Y:S02]  /*0400*/  @P0 IMAD.MOV.U32 R6, RZ, RZ, RZ ;  /* 0x000000ffff060224 */ /* 0x000fe400078e00ff */
[----:B------:R-:W-:Y:S01]  /*0410*/  @!P0 FFMA R5, R0, 1.84467440737095516160e+19, RZ ;  /* 0x5f80000000058823 */ /* 0x000fe200000000ff */
[----:B------:R-:W-:-:S07]  /*0420*/  @!P0 IMAD.MOV.U32 R6, RZ, RZ, -0x40 ;  /* 0xffffffc0ff068424 */ /* 0x000fce00078e00ff */
.L_x_4:
[----:B------:R-:W-:Y:S05]  /*0430*/  BSYNC.RELIABLE B2 ;  /* 0x0000000000027941 */ /* 0x000fea0003800100 */
.L_x_3:
[----:B------:R-:W-:Y:S01]  /*0440*/  UMOV UR4, 0x437f0000 ;  /* 0x437f000000047882 */ /* 0x000fe20000000000 */
[----:B------:R-:W-:Y:S01]  /*0450*/  VIADD R3, R3, 0xffffff81 ;  /* 0xffffff8103037836 */ /* 0x000fe20000000000 */
[----:B------:R-:W-:Y:S01]  /*0460*/  UIADD3 UR4, UPT, UPT, UR4, -0x3800000, URZ ;  /* 0xfc80000004047890 */ /* 0x000fe2000fffe0ff */
[----:B------:R-:W-:Y:S02]  /*0470*/  BSSY.RECONVERGENT B2, `(.L_x_9) ;  /* 0x0000033000027945 */ /* 0x000fe40003800200 */
[----:B------:R-:W-:Y:S01]  /*0480*/  IMAD R0, R3, -0x800000, R5 ;  /* 0xff80000003007824 */ /* 0x000fe200078e0205 */
[----:B------:R-:W-:Y:S02]  /*0490*/  IADD3 R6, PT, PT, R6, -0x7, R3 ;  /* 0xfffffff906067810 */ /* 0x000fe40007ffe003 */
[----:B------:R-:W-:-:S03]  /*04a0*/  FADD.FTZ R9, -RZ, -UR4 ;  /* 0x80000004ff097e21 */ /* 0x000fc60008010100 */
[----:B------:R-:W0:Y:S02]  /*04b0*/  MUFU.RCP R7, UR4 ;  /* 0x0000000400077d08 */ /* 0x000e240008001000 */
[----:B0-----:R-:W-:-:S04]  /*04c0*/  FFMA R8, R7, R9, 1 ;  /* 0x3f80000007087423 */ /* 0x001fc80000000009 */
[----:B------:R-:W-:-:S04]  /*04d0*/  FFMA R7, R7, R8, R7 ;  /* 0x0000000807077223 */ /* 0x000fc80000000007 */
[----:B------:R-:W-:-:S04]  /*04e0*/  FFMA R8, R0, R7, RZ ;  /* 0x0000000700087223 */ /* 0x000fc800000000ff */
[----:B------:R-:W-:-:S04]  /*04f0*/  FFMA R5, R9, R8, R0 ;  /* 0x0000000809057223 */ /* 0x000fc80000000000 */
[----:B------:R-:W-:-:S04]  /*0500*/  FFMA R8, R7, R5, R8 ;  /* 0x0000000507087223 */ /* 0x000fc80000000008 */
[----:B------:R-:W-:-:S04]  /*0510*/  FFMA R9, R9, R8, R0 ;  /* 0x0000000809097223 */ /* 0x000fc80000000000 */
[----:B------:R-:W-:-:S05]  /*0520*/  FFMA R5, R7, R9, R8 ;  /* 0x0000000907057223 */ /* 0x000fca0000000008 */
[----:B------:R-:W-:-:S04]  /*0530*/  SHF.R.U32.HI R0, RZ, 0x17, R5 ;  /* 0x00000017ff007819 */ /* 0x000fc80000011605 */
[----:B------:R-:W-:-:S05]  /*0540*/  LOP3.LUT R0, R0, 0xff, RZ, 0xc0, !PT ;  /* 0x000000ff00007812 */ /* 0x000fca00078ec0ff */
[----:B------:R-:W-:-:S04]  /*0550*/  IMAD.IADD R10, R0, 0x1, R6 ;  /* 0x00000001000a7824 */ /* 0x000fc800078e0206 */
[----:B------:R-:W-:-:S05]  /*0560*/  VIADD R0, R10, 0xffffffff ;  /* 0xffffffff0a007836 */ /* 0x000fca0000000000 */
[----:B------:R-:W-:-:S13]  /*0570*/  ISETP.GE.U32.AND P0, PT, R0, 0xfe, PT ;  /* 0x000000fe0000780c */ /* 0x000fda0003f06070 */
[----:B------:R-:W-:Y:S05]  /*0580*/  @!P0 BRA `(.L_x_10) ;  /* 0x0000000000808947 */ /* 0x000fea0003800000 */
[----:B------:R-:W-:-:S13]  /*0590*/  ISETP.GT.AND P0, PT, R10, 0xfe, PT ;  /* 0x000000fe0a00780c */ /* 0x000fda0003f04270 */
[----:B------:R-:W-:Y:S05]  /*05a0*/  @P0 BRA `(.L_x_11) ;  /* 0x00000000006c0947 */ /* 0x000fea0003800000 */
[----:B------:R-:W-:-:S13]  /*05b0*/  ISETP.GE.AND P0, PT, R10, 0x1, PT ;  /* 0x000000010a00780c */ /* 0x000fda0003f06270 */
[----:B------:R-:W-:Y:S05]  /*05c0*/  @P0 BRA `(.L_x_12) ;  /* 0x0000000000740947 */ /* 0x000fea0003800000 */
[----:B------:R-:W-:Y:S02]  /*05d0*/  ISETP.GE.AND P0, PT, R10, -0x18, PT ;  /* 0xffffffe80a00780c */ /* 0x000fe40003f06270 */
[----:B------:R-:W-:-:S11]  /*05e0*/  LOP3.LUT R5, R5, 0x80000000, RZ, 0xc0, !PT ;  /* 0x8000000005057812 */ /* 0x000fd600078ec0ff */
[----:B------:R-:W-:Y:S05]  /*05f0*/  @!P0 BRA `(.L_x_12) ;  /* 0x0000000000688947 */ /* 0x000fea0003800000 */
[CCC-:B------:R-:W-:Y:S01]  /*0600*/  FFMA.RZ R0, R7.reuse, R9.reuse, R8.reuse ;  /* 0x0000000907007223 */ /* 0x1c0fe2000000c008 */
[C---:B------:R-:W-:Y:S01]  /*0610*/  VIADD R6, R10.reuse, 0x20 ;  /* 0x000000200a067836 */ /* 0x040fe20000000000 */
[C---:B------:R-:W-:Y:S02]  /*0620*/  ISETP.NE.AND P2, PT, R10.reuse, RZ, PT ;  /* 0x000000ff0a00720c */ /* 0x040fe40003f45270 */
[----:B------:R-:W-:Y:S02]  /*0630*/  ISETP.NE.AND P1, PT, R10, RZ, PT ;  /* 0x000000ff0a00720c */ /* 0x000fe40003f25270 */
[----:B------:R-:W-:Y:S01]  /*0640*/  LOP3.LUT R3, R0, 0x7fffff, RZ, 0xc0, !PT ;  /* 0x007fffff00037812 */ /* 0x000fe200078ec0ff */
[CCC-:B------:R-:W-:Y:S01]  /*0650*/  FFMA.RP R0, R7.reuse, R9.reuse, R8.reuse ;  /* 0x0000000907007223 */ /* 0x1c0fe20000008008 */
[----:B------:R-:W-:Y:S01]  /*0660*/  FFMA.RM R7, R7, R9, R8 ;  /* 0x0000000907077223 */ /* 0x000fe20000004008 */
[----:B------:R-:W-:Y:S01]  /*0670*/  IMAD.MOV R8, RZ, RZ, -R10 ;  /* 0x000000ffff087224 */ /* 0x000fe200078e0a0a */
[----:B------:R-:W-:-:S03]  /*0680*/  LOP3.LUT R3, R3, 0x800000, RZ, 0xfc, !PT ;  /* 0x0080000003037812 */ /* 0x000fc600078efcff */
[----:B------:R-:W-:Y:S02]  /*0690*/  FSETP.NEU.FTZ.AND P0, PT, R0, R7, PT ;  /* 0x000000070000720b */ /* 0x000fe40003f1d000 */
[----:B------:R-:W-:Y:S02]  /*06a0*/  SHF.L.U32 R6, R3, R6, RZ ;  /* 0x0000000603067219 */ /* 0x000fe400000006ff */
[----:B------:R-:W-:Y:S02]  /*06b0*/  SEL R0, R8, RZ, P2 ;  /* 0x000000ff08007207 */ /* 0x000fe40001000000 */
[----:B------:R-:W-:Y:S02]  /*06c0*/  ISETP.NE.AND P1, PT, R6, RZ, P1 ;  /* 0x000000ff0600720c */ /* 0x000fe40000f25270 */
[----:B------:R-:W-:Y:S02]  /*06d0*/  SHF.R.U32.HI R0, RZ, R0, R3 ;  /* 0x00000000ff007219 */ /* 0x000fe40000011603 */
[----:B------:R-:W-:-:S02]  /*06e0*/  PLOP3.LUT P0, PT, P0, P1, PT, 0xf8, 0x8f ;  /* 0x00000000008f781c */ /* 0x000fc40000703f70 */
[----:B------:R-:W-:Y:S02]  /*06f0*/  SHF.R.U32.HI R6, RZ, 0x1, R0 ;  /* 0x00000001ff067819 */ /* 0x000fe40000011600 */
[----:B------:R-:W-:-:S04]  /*0700*/  SEL R3, RZ, 0x1, !P0 ;  /* 0x00000001ff037807 */ /* 0x000fc80004000000 */
[----:B------:R-:W-:-:S04]  /*0710*/  LOP3.LUT R3, R3, 0x1, R6, 0xf8, !PT ;  /* 0x0000000103037812 */ /* 0x000fc800078ef806 */
[----:B------:R-:W-:-:S05]  /*0720*/  LOP3.LUT R3, R3, R0, RZ, 0xc0, !PT ;  /* 0x0000000003037212 */ /* 0x000fca00078ec0ff */
[----:B------:R-:W-:-:S05]  /*0730*/  IMAD.IADD R6, R6, 0x1, R3 ;  /* 0x0000000106067824 */ /* 0x000fca00078e0203 */
[----:B------:R-:W-:Y:S01]  /*0740*/  LOP3.LUT R5, R6, R5, RZ, 0xfc, !PT ;  /* 0x0000000506057212 */ /* 0x000fe200078efcff */
[----:B------:R-:W-:Y:S06]  /*0750*/  BRA `(.L_x_12) ;  /* 0x0000000000107947 */ /* 0x000fec0003800000 */
.L_x_11:
[----:B------:R-:W-:-:S04]  /*0760*/  LOP3.LUT R5, R5, 0x80000000, RZ, 0xc0, !PT ;  /* 0x8000000005057812 */ /* 0x000fc800078ec0ff */
[----:B------:R-:W-:Y:S01]  /*0770*/  LOP3.LUT R5, R5, 0x7f800000, RZ, 0xfc, !PT ;  /* 0x7f80000005057812 */ /* 0x000fe200078efcff */
[----:B------:R-:W-:Y:S06]  /*0780*/  BRA `(.L_x_12) ;  /* 0x0000000000047947 */ /* 0x000fec0003800000 */
.L_x_10:
[----:B------:R-:W-:-:S07]  /*0790*/  IMAD R5, R6, 0x800000, R5 ;  /* 0x0080000006057824 */ /* 0x000fce00078e0205 */
.L_x_12:
[----:B------:R-:W-:Y:S05]  /*07a0*/  BSYNC.RECONVERGENT B2 ;  /* 0x0000000000027941 */ /* 0x000fea0003800200 */
.L_x_9:
[----:B------:R-:W-:Y:S05]  /*07b0*/  BRA `(.L_x_13) ;  /* 0x0000000000207947 */ /* 0x000fea0003800000 */
.L_x_8:
[----:B------:R-:W-:-:S04]  /*07c0*/  LOP3.LUT R5, R6, 0x80000000, R5, 0x48, !PT ;  /* 0x8000000006057812 */ /* 0x000fc800078e4805 */
[----:B------:R-:W-:Y:S01]  /*07d0*/  LOP3.LUT R5, R5, 0x7f800000, RZ, 0xfc, !PT ;  /* 0x7f80000005057812 */ /* 0x000fe200078efcff */
[----:B------:R-:W-:Y:S06]  /*07e0*/  BRA `(.L_x_13) ;  /* 0x0000000000147947 */ /* 0x000fec0003800000 */
.L_x_7:
[----:B------:R-:W-:Y:S01]  /*07f0*/  LOP3.LUT R5, R6, 0x80000000, R5, 0x48, !PT ;  /* 0x8000000006057812 */ /* 0x000fe200078e4805 */
[----:B------:R-:W-:Y:S06]  /*0800*/  BRA `(.L_x_13) ;  /* 0x00000000000c7947 */ /* 0x000fec0003800000 */
.L_x_6:
[----:B------:R-:W0:Y:S01]  /*0810*/  MUFU.RSQ R5, -QNAN ;  /* 0xffc0000000057908 */ /* 0x000e220000001400 */
[----:B------:R-:W-:Y:S05]  /*0820*/  BRA `(.L_x_13) ;  /* 0x0000000000047947 */ /* 0x000fea0003800000 */
.L_x_5:
[----:B------:R-:W-:-:S07]  /*0830*/  FADD.FTZ R5, R0, 255 ;  /* 0x437f000000057421 */ /* 0x000fce0000010000 */
.L_x_13:
[----:B------:R-:W-:Y:S05]  /*0840*/  BSYNC.RECONVERGENT B0 ;  /* 0x0000000000007941 */ /* 0x000fea0003800200 */
.L_x_2:
[----:B0-----:R-:W-:Y:S02]  /*0850*/  IMAD.MOV.U32 R7, RZ, RZ, R5 ;  /* 0x000000ffff077224 */ /* 0x001fe400078e0005 */
[----:B------:R-:W-:-:S04]  /*0860*/  IMAD.MOV.U32 R5, RZ, RZ, 0x0 ;  /* 0x00000000ff057424 */ /* 0x000fc800078e00ff */
[----:B------:R-:W-:Y:S05]  /*0870*/  RET.REL.NODEC R4 `(RawToGrayscaleKernel) ;  /* 0xfffffff404e07950 */ /* 0x000fea0003c3ffff */
.L_x_14:
[----:B------:R-:W-:-:S00]  /*0880*/  BRA `(.L_x_14) ;  /* 0xfffffffc00fc7947 */ /* 0x000fc0000383ffff */
[----:B------:R-:W-:-:S00]  /*0890*/  NOP ;  /* 0x0000000000007918 */ /* 0x000fc00000000000 */
        /* <DEDUP_REMOVED lines=14> */
.L_x_74:


//--------------------- .text.RawToRawGrayscaleKernel --------------------------
	.section	.text.RawToRawGrayscaleKernel,"ax",@progbits
	.align	128
        .global         RawToRawGrayscaleKernel
        .type           RawToRawGrayscaleKernel,@function
        .size           RawToRawGrayscaleKernel,(.L_x_78 - RawToRawGrayscaleKernel)
        .other          RawToRawGrayscaleKernel,@"STO_CUDA_ENTRY STV_DEFAULT"
RawToRawGrayscaleKernel:
.text.RawToRawGrayscaleKernel:
        /* <DEDUP_REMOVED lines=10> */
[----:B0-----:R-:W-:-:S05]  /*00a0*/  IMAD.WIDE R2, R5, 0x4, R2 ;  /* 0x0000000405027825 */ /* 0x001fca00078e0202 */
[----:B-1----:R0:W2:Y:S02]  /*00b0*/  LDG.E R0, desc[UR4][R2.64] ;  /* 0x0000000402007981 */ /* 0x0020a4000c1e1900 */
[----:B0-----:R-:W0:Y:S02]  /*00c0*/  LDC.64 R2, c[0x0][0x388] ;  /* 0x0000e200ff027b82 */ /* 0x001e240000000a00 */
[----:B0-----:R-:W-:Y:S01]  /*00d0*/  IMAD.WIDE R2, R5, 0x4, R2 ;  /* 0x0000000405027825 */ /* 0x001fe200078e0202 */
        /* <DEDUP_REMOVED lines=8> */
[----:B------:R-:W-:-:S04]  /*0160*/  FFMA R4, R4, 0.21259999275207519531, R7 ;  /* 0x3e59b3d004047823 */ /* 0x000fc80000000007 */
[----:B0-----:R-:W-:-:S06]  /*0170*/  FFMA R4, R9, 0.072200000286102294922, R4 ;  /* 0x3d93dd9809047823 */ /* 0x001fcc0000000004 */
[----:B------:R-:W0:Y:S02]  /*0180*/  F2I.U32.TRUNC.NTZ R4, R4 ;  /* 0x0000000400047305 */ /* 0x000e24000020f000 */
[C---:B0-----:R-:W-:Y:S02]  /*0190*/  IMAD.U32 R9, R4.reuse, 0x10000, RZ ;  /* 0x0001000004097824 */ /* 0x041fe400078e00ff */
[----:B------:R-:W-:-:S03]  /*01a0*/  IMAD.SHL.U32 R7, R4, 0x100, RZ ;  /* 0x0000010004077824 */ /* 0x000fc600078e00ff */
[----:B------:R-:W-:-:S04]  /*01b0*/  LOP3.LUT R9, R9, 0xff000000, R0, 0xf8, !PT ;  /* 0xff00000009097812 */ /* 0x000fc800078ef800 */
[----:B------:R-:W-:-:S05]  /*01c0*/  LOP3.LUT R7, R4, R9, R7, 0xfe, !PT ;  /* 0x0000000904077212 */ /* 0x000fca00078efe07 */
[----:B------:R-:W-:Y:S01]  /*01d0*/  STG.E desc[UR4][R2.64], R7 ;  /* 0x0000000702007986 */ /* 0x000fe2000c101904 */
[----:B------:R-:W-:Y:S05]  /*01e0*/  EXIT ;  /* 0x000000000000794d */ /* 0x000fea0003800000 */
.L_x_15:
        /* <DEDUP_REMOVED lines=9> */
.L_x_78:


//--------------------- .text.RawToRgbKernel      --------------------------
	.section	.text.RawToRgbKernel,"ax",@progbits
	.align	128
        .global         RawToRgbKernel
        .type           RawToRgbKernel,@function
        .size           RawToRgbKernel,(.L_x_75 - RawToRgbKernel)
        .other          RawToRgbKernel,@"STO_CUDA_ENTRY STV_DEFAULT"
RawToRgbKernel:
.text.RawToRgbKernel:
        /* <DEDUP_REMOVED lines=14> */
[----:B------:R-:W-:-:S04]  /*00e0*/  IMAD.MOV.U32 R2, RZ, RZ, 0x437f0000 ;  /* 0x437f0000ff027424 */ /* 0x000fc800078e00ff */
[----:B------:R-:W-:-:S04]  /*00f0*/  FFMA R3, R5, -R2, 1 ;  /* 0x3f80000005037423 */ /* 0x000fc80000000802 */
[----:B------:R-:W-:Y:S01]  /*0100*/  FFMA R3, R3, R5, 0.0039215688593685626984 ;  /* 0x3b80808103037423 */ /* 0x000fe20000000005 */
[----:B--2---:R-:W-:-:S04]  /*0110*/  SHF.R.U32.HI R0, RZ, 0x10, R6 ;  /* 0x00000010ff007819 */ /* 0x004fc80000011606 */
[----:B------:R-:W-:-:S04]  /*0120*/  LOP3.LUT R0, R0, 0xff, RZ, 0xc0, !PT ;  /* 0x000000ff00007812 */ /* 0x000fc800078ec0ff */
[----:B------:R-:W-:-:S04]  /*0130*/  I2FP.F32.U32 R0, R0 ;  /* 0x0000000000007245 */ /* 0x000fc80000201000 */
[----:B------:R-:W0:Y:S01]  /*0140*/  FCHK P0, R0, 255 ;  /* 0x437f000000007902 */ /* 0x000e220000000000 */
[----:B------:R-:W-:-:S04]  /*0150*/  FFMA R5, R0, R3, RZ ;  /* 0x0000000300057223 */ /* 0x000fc800000000ff */
[----:B------:R-:W-:-:S04]  /*0160*/  FFMA R8, R5, -255, R0 ;  /* 0xc37f000005087823 */ /* 0x000fc80000000000 */
[----:B------:R-:W-:Y:S01]  /*0170*/  FFMA R3, R3, R8, R5 ;  /* 0x0000000803037223 */ /* 0x000fe20000000005 */
[----:B0-----:R-:W-:Y:S06]  /*0180*/  @!P0 BRA `(.L_x_17) ;  /* 0x0000000000108947 */ /* 0x001fec0003800000 */
[----:B------:R-:W-:Y:S01]  /*0190*/  IMAD.MOV.U32 R3, RZ, RZ, R0 ;  /* 0x000000ffff037224 */ /* 0x000fe200078e0000 */
[----:B------:R-:W-:-:S07]  /*01a0*/  MOV R8, 0x1c0 ;  /* 0x000001c000087802 */ /* 0x000fce0000000f00 */
[----:B------:R-:W-:Y:S05]  /*01b0*/  CALL.REL.NOINC `($__internal_1_$__cuda_sm3x_div_rn_noftz_f32_slowpath) ;  /* 0x0000000000ac7944 */ /* 0x000fea0003c00000 */
[----:B------:R-:W-:-:S07]  /*01c0*/  IMAD.MOV.U32 R3, RZ, RZ, R0 ;  /* 0x000000ffff037224 */ /* 0x000fce00078e0000 */
.L_x_17:
[----:B------:R-:W-:Y:S05]  /*01d0*/  BSYNC.RECONVERGENT B0 ;  /* 0x0000000000007941 */ /* 0x000fea0003800200 */
.L_x_16:
[----:B------:R-:W0:Y:S01]  /*01e0*/  LDC.64 R8, c[0x0][0x388] ;  /* 0x0000e200ff087b82 */ /* 0x000e220000000a00 */
[----:B------:R-:W-:Y:S01]  /*01f0*/  SHF.R.U32.HI R0, RZ, 0x8, R6 ;  /* 0x00000008ff007819 */ /* 0x000fe20000011606 */
[----:B------:R-:W-:Y:S03]  /*0200*/  BSSY.RECONVERGENT B0, `(.L_x_18) ;  /* 0x0000011000007945 */ /* 0x000fe60003800200 */
[----:B------:R-:W-:-:S04]  /*0210*/  LOP3.LUT R0, R0, 0xff, RZ, 0xc0, !PT ;  /* 0x000000ff00007812 */ /* 0x000fc800078ec0ff */
[----:B------:R-:W-:-:S04]  /*0220*/  I2FP.F32.U32 R7, R0 ;  /* 0x0000000000077245 */ /* 0x000fc80000201000 */
[----:B------:R-:W1:Y:S01]  /*0230*/  FCHK P0, R7, 255 ;  /* 0x437f000007007902 */ /* 0x000e620000000000 */
[----:B0-----:R-:W-:-:S04]  /*0240*/  IMAD.WIDE R4, R4, 0x4, R8 ;  /* 0x0000000404047825 */ /* 0x001fc800078e0208 */
[----:B------:R-:W-:Y:S01]  /*0250*/  IMAD.MOV.U32 R9, RZ, RZ, 0x3b808081 ;  /* 0x3b808081ff097424 */ /* 0x000fe200078e00ff */
[----:B------:R0:W-:Y:S03]  /*0260*/  STG.E desc[UR4][R4.64], R3 ;  /* 0x0000000304007986 */ /* 0x0001e6000c101904 */
[----:B------:R-:W-:-:S04]  /*0270*/  FFMA R8, R9, -R2, 1 ;  /* 0x3f80000009087423 */ /* 0x000fc80000000802 */
[----:B------:R-:W-:-:S04]  /*0280*/  FFMA R0, R8, R9, 0.0039215688593685626984 ;  /* 0x3b80808108007423 */ /* 0x000fc80000000009 */
[----:B------:R-:W-:-:S04]  /*0290*/  FFMA R8, R0, R7, RZ ;  /* 0x0000000700087223 */ /* 0x000fc800000000ff */
[----:B------:R-:W-:-:S04]  /*02a0*/  FFMA R9, R8, -255, R7 ;  /* 0xc37f000008097823 */ /* 0x000fc80000000007 */
[----:B------:R-:W-:Y:S01]  /*02b0*/  FFMA R9, R0, R9, R8 ;  /* 0x0000000900097223 */ /* 0x000fe20000000008 */
[----:B01----:R-:W-:Y:S06]  /*02c0*/  @!P0 BRA `(.L_x_19) ;  /* 0x0000000000108947 */ /* 0x003fec0003800000 */
[----:B------:R-:W-:Y:S01]  /*02d0*/  IMAD.MOV.U32 R3, RZ, RZ, R7 ;  /* 0x000000ffff037224 */ /* 0x000fe200078e0007 */
[----:B------:R-:W-:-:S07]  /*02e0*/  MOV R8, 0x300 ;  /* 0x0000030000087802 */ /* 0x000fce0000000f00 */
[----:B------:R-:W-:Y:S05]  /*02f0*/  CALL.REL.NOINC `($__internal_1_$__cuda_sm3x_div_rn_noftz_f32_slowpath) ;  /* 0x00000000005c7944 */ /* 0x000fea0003c00000 */
[----:B------:R-:W-:-:S07]  /*0300*/  IMAD.MOV.U32 R9, RZ, RZ, R0 ;  /* 0x000000ffff097224 */ /* 0x000fce00078e0000 */
.L_x_19:
[----:B------:R-:W-:Y:S05]  /*0310*/  BSYNC.RECONVERGENT B0 ;  /* 0x0000000000007941 */ /* 0x000fea0003800200 */
.L_x_18:
[----:B------:R-:W0:Y:S01]  /*0320*/  LDC R7, c[0x0][0x390] ;  /* 0x0000e400ff077b82 */ /* 0x000e220000000800 */
[----:B------:R-:W1:Y:S01]  /*0330*/  I2F.U8 R3, R6 ;  /* 0x0000000600037306 */ /* 0x000e620000001000 */
[----:B------:R-:W-:Y:S07]  /*0340*/  BSSY.RECONVERGENT B0, `(.L_x_20) ;  /* 0x000000e000007945 */ /* 0x000fee0003800200 */
[----:B-1----:R-:W1:Y:S01]  /*0350*/  FCHK P0, R3, 255 ;  /* 0x437f000003007902 */ /* 0x002e620000000000 */
        /* <DEDUP_REMOVED lines=9> */
[----:B------:R-:W-:-:S07]  /*03f0*/  MOV R8, 0x410 ;  /* 0x0000041000087802 */ /* 0x000fce0000000f00 */
[----:B------:R-:W-:Y:S05]  /*0400*/  CALL.REL.NOINC `($__internal_1_$__cuda_sm3x_div_rn_noftz_f32_slowpath) ;  /* 0x0000000000187944 */ /* 0x000fea0003c00000 */
[----:B------:R-:W-:-:S07]  /*0410*/  IMAD.MOV.U32 R7, RZ, RZ, R0 ;  /* 0x000000ffff077224 */ /* 0x000fce00078e0000 */
.L_x_21:
[----:B------:R-:W-:Y:S05]  /*0420*/  BSYNC.RECONVERGENT B0 ;  /* 0x0000000000007941 */ /* 0x000fea0003800200 */
.L_x_20:
[----:B------:R-:W0:Y:S02]  /*0430*/  LDC R3, c[0x0][0x390] ;  /* 0x0000e400ff037b82 */ /* 0x000e240000000800 */
[----:B0-----:R-:W-:-:S05]  /*0440*/  IMAD.WIDE R4, R3, 0x4, R4 ;  /* 0x0000000403047825 */ /* 0x001fca00078e0204 */
[----:B------:R-:W-:Y:S01]  /*0450*/  STG.E desc[UR4][R4.64], R7 ;  /* 0x0000000704007986 */ /* 0x000fe2000c101904 */
[----:B------:R-:W-:Y:S05]  /*0460*/  EXIT ;  /* 0x000000000000794d */ /* 0x000fea0003800000 */
        .weak           $__internal_1_$__cuda_sm3x_div_rn_noftz_f32_slowpath
        .type           $__internal_1_$__cuda_sm3x_div_rn_noftz_f32_slowpath,@function
        .size           $__internal_1_$__cuda_sm3x_div_rn_noftz_f32_slowpath,(.L_x_75 - $__internal_1_$__cuda_sm3x_div_rn_noftz_f32_slowpath)
$__internal_1_$__cuda_sm3x_div_rn_noftz_f32_slowpath:
[----:B------:R-:W-:Y:S01]  /*0470*/  SHF.R.U32.HI R9, RZ, 0x17, R2 ;  /* 0x00000017ff097819 */ /* 0x000fe20000011602 */
[----:B------:R-:W-:Y:S01]  /*0480*/  BSSY.RECONVERGENT B1, `(.L_x_22) ;  /* 0x0000064000017945 */ /* 0x000fe20003800200 */
[----:B------:R-:W-:Y:S01]  /*0490*/  SHF.R.U32.HI R0, RZ, 0x17, R3 ;  /* 0x00000017ff007819 */ /* 0x000fe20000011603 */
[----:B------:R-:W-:Y:S01]  /*04a0*/  IMAD.MOV.U32 R10, RZ, RZ, 0x437f0000 ;  /* 0x437f0000ff0a7424 */ /* 0x000fe200078e00ff */
[----:B------:R-:W-:Y:S02]  /*04b0*/  LOP3.LUT R9, R9, 0xff, RZ, 0xc0, !PT ;  /* 0x000000ff09097812 */ /* 0x000fe400078ec0ff */
[----:B------:R-:W-:Y:S02]  /*04c0*/  LOP3.LUT R14, R0, 0xff, RZ, 0xc0, !PT ;  /* 0x000000ff000e7812 */ /* 0x000fe400078ec0ff */
[----:B------:R-:W-:-:S03]  /*04d0*/  IADD3 R11, PT, PT, R9, -0x1, RZ ;  /* 0xffffffff090b7810 */ /* 0x000fc60007ffe0ff */
[----:B------:R-:W-:Y:S01]  /*04e0*/  VIADD R12, R14, 0xffffffff ;  /* 0xffffffff0e0c7836 */ /* 0x000fe20000000000 */
[----:B------:R-:W-:-:S04]  /*04f0*/  ISETP.GT.U32.AND P0, PT, R11, 0xfd, PT ;  /* 0x000000fd0b00780c */ /* 0x000fc80003f04070 */
[----:B------:R-:W-:-:S13]  /*0500*/  ISETP.GT.U32.OR P0, PT, R12, 0xfd, P0 ;  /* 0x000000fd0c00780c */ /* 0x000fda0000704470 */
[----:B------:R-:W-:Y:S01]  /*0510*/  @!P0 IMAD.MOV.U32 R7, RZ, RZ, RZ ;  /* 0x000000ffff078224 */ /* 0x000fe200078e00ff */
[----:B------:R-:W-:Y:S06]  /*0520*/  @!P0 BRA `(.L_x_23) ;  /* 0x0000000000608947 */ /* 0x000fec0003800000 */
[----:B------:R-:W-:Y:S01]  /*0530*/  IMAD.MOV.U32 R0, RZ, RZ, 0x437f0000 ;  /* 0x437f0000ff007424 */ /* 0x000fe200078e00ff */
[----:B------:R-:W-:-:S04]  /*0540*/  FSETP.GTU.FTZ.AND P0, PT, |R3|, +INF , PT ;  /* 0x7f8000000300780b */ /* 0x000fc80003f1c200 */
[----:B------:R-:W-:-:S04]  /*0550*/  FSETP.GTU.FTZ.AND P1, PT, |R0|, +INF , PT ;  /* 0x7f8000000000780b */ /* 0x000fc80003f3c200 */
[----:B------:R-:W-:-:S13]  /*0560*/  PLOP3.LUT P0, PT, P0, P1, PT, 0xf8, 0x8f ;  /* 0x00000000008f781c */ /* 0x000fda0000703f70 */
[----:B------:R-:W-:Y:S05]  /*0570*/  @P0 BRA `(.L_x_24) ;  /* 0x00000004004c0947 */ /* 0x000fea0003800000 */
[----:B------:R-:W-:-:S13]  /*0580*/  LOP3.LUT P0, RZ, R10, 0x7fffffff, R3, 0xc8, !PT ;  /* 0x7fffffff0aff7812 */ /* 0x000fda000780c803 */
[----:B------:R-:W-:Y:S05]  /*0590*/  @!P0 BRA `(.L_x_25) ;  /* 0x00000004003c8947 */ /* 0x000fea0003800000 */
[C---:B------:R-:W-:Y:S02]  /*05a0*/  FSETP.NEU.FTZ.AND P2, PT, |R3|.reuse, +INF , PT ;  /* 0x7f8000000300780b */ /* 0x040fe40003f5d200 */
[----:B------:R-:W-:Y:S02]  /*05b0*/  FSETP.NEU.FTZ.AND P1, PT, |R0|, +INF , PT ;  /* 0x7f8000000000780b */ /* 0x000fe40003f3d200 */
[----:B------:R-:W-:-:S11]  /*05c0*/  FSETP.NEU.FTZ.AND P0, PT, |R3|, +INF , PT ;  /* 0x7f8000000300780b */ /* 0x000fd60003f1d200 */
[----:B------:R-:W-:Y:S05]  /*05d0*/  @!P1 BRA !P2, `(.L_x_25) ;  /* 0x00000004002c9947 */ /* 0x000fea0005000000 */
[----:B------:R-:W-:-:S04]  /*05e0*/  LOP3.LUT P2, RZ, R3, 0x7fffffff, RZ, 0xc0, !PT ;  /* 0x7fffffff03ff7812 */ /* 0x000fc8000784c0ff */
[----:B------:R-:W-:-:S13]  /*05f0*/  PLOP3.LUT P1, PT, P1, P2, PT, 0x2f, 0xf2 ;  /* 0x0000000000f2781c */ /* 0x000fda0000f24577 */
[----:B------:R-:W-:Y:S05]  /*0600*/  @P1 BRA `(.L_x_26) ;  /* 0x0000000400181947 */ /* 0x000fea0003800000 */
[----:B------:R-:W-:-:S04]  /*0610*/  LOP3.LUT P1, RZ, R10, 0x7fffffff, RZ, 0xc0, !PT ;  /* 0x7fffffff0aff7812 */ /* 0x000fc8000782c0ff */
[----:B------:R-:W-:-:S13]  /*0620*/  PLOP3.LUT P0, PT, P0, P1, PT, 0x2f, 0xf2 ;  /* 0x0000000000f2781c */ /* 0x000fda0000702577 */
[----:B------:R-:W-:Y:S05]  /*0630*/  @P0 BRA `(.L_x_27) ;  /* 0x0000000400000947 */ /* 0x000fea0003800000 */
[----:B------:R-:W-:Y:S02]  /*0640*/  ISETP.GE.AND P0, PT, R12, RZ, PT ;  /* 0x000000ff0c00720c */ /* 0x000fe40003f06270 */
[----:B------:R-:W-:-:S11]  /*0650*/  ISETP.GE.AND P1, PT, R11, RZ, PT ;  /* 0x000000ff0b00720c */ /* 0x000fd60003f26270 */
[----:B------:R-:W-:Y:S02]  /*0660*/  @P0 IMAD.MOV.U32 R7, RZ, RZ, RZ ;  /* 0x000000ffff070224 */ /* 0x000fe400078e00ff */
[----:B------:R-:W-:Y:S01]  /*0670*/  @!P0 FFMA R3, R3, 1.84467440737095516160e+19, RZ ;  /* 0x5f80000003038823 */ /* 0x000fe200000000ff */
[----:B------:R-:W-:Y:S02]  /*0680*/  @!P0 IMAD.MOV.U32 R7, RZ, RZ, -0x40 ;  /* 0xffffffc0ff078424 */ /* 0x000fe400078e00ff */
[----:B------:R-:W-:-:S03]  /*0690*/  @!P1 FFMA R10, R0, 1.84467440737095516160e+19, RZ ;  /* 0x5f800000000a9823 */ /* 0x000fc600000000ff */
[----:B------:R-:W-:-:S07]  /*06a0*/  @!P1 IADD3 R7, PT, PT, R7, 0x40, RZ ;  /* 0x0000004007079810 */ /* 0x000fce0007ffe0ff */
.L_x_23:
[----:B------:R-:W-:Y:S01]  /*06b0*/  LEA R11, R9, 0xc0800000, 0x17 ;  /* 0xc0800000090b7811 */ /* 0x000fe200078eb8ff */
[----:B------:R-:W-:Y:S04]  /*06c0*/  BSSY.RECONVERGENT B2, `(.L_x_28) ;  /* 0x0000036000027945 */ /* 0x000fe80003800200 */
[----:B------:R-:W-:Y:S02]  /*06d0*/  IMAD.IADD R11, R10, 0x1, -R11 ;  /* 0x000000010a0b7824 */ /* 0x000fe400078e0a0b */
[----:B------:R-:W-:Y:S02]  /*06e0*/  VIADD R10, R14, 0xffffff81 ;  /* 0xffffff810e0a7836 */ /* 0x000fe40000000000 */
[----:B------:R-:W0:Y:S01]  /*06f0*/  MUFU.RCP R12, R11 ;  /* 0x0000000b000c7308 */ /* 0x000e220000001000 */
[----:B------:R-:W-:Y:S01]  /*0700*/  FADD.FTZ R13, -R11, -RZ ;  /* 0x800000ff0b0d7221 */ /* 0x000fe20000010100 */
[C---:B------:R-:W-:Y:S01]  /*0710*/  IMAD R0, R10.reuse, -0x800000, R3 ;  /* 0xff8000000a007824 */ /* 0x040fe200078e0203 */
[----:B------:R-:W-:-:S05]  /*0720*/  IADD3 R10, PT, PT, R10, 0x7f, -R9 ;  /* 0x0000007f0a0a7810 */ /* 0x000fca0007ffe809 */
[----:B------:R-:W-:Y:S02]  /*0730*/  IMAD.IADD R10, R10, 0x1, R7 ;  /* 0x000000010a0a7824 */ /* 0x000fe400078e0207 */
        /* <DEDUP_REMOVED lines=21> */
[CCC-:B------:R-:W-:Y:S01]  /*0890*/  FFMA.RM R10, R14.reuse, R12.reuse, R15.reuse ;  /* 0x0000000c0e0a7223 */ /* 0x1c0fe2000000400f */
[C---:B------:R-:W-:Y:S02]  /*08a0*/  ISETP.NE.AND P2, PT, R9.reuse, RZ, PT ;  /* 0x000000ff0900720c */ /* 0x040fe40003f45270 */
[----:B------:R-:W-:Y:S02]  /*08b0*/  ISETP.NE.AND P1, PT, R9, RZ, PT ;  /* 0x000000ff0900720c */ /* 0x000fe40003f25270 */
[----:B------:R-:W-:Y:S01]  /*08c0*/  LOP3.LUT R7, R3, 0x7fffff, RZ, 0xc0, !PT ;  /* 0x007fffff03077812 */ /* 0x000fe200078ec0ff */
[----:B------:R-:W-:Y:S01]  /*08d0*/  FFMA.RP R3, R14, R12, R15 ;  /* 0x0000000c0e037223 */ /* 0x000fe2000000800f */
[----:B------:R-:W-:Y:S01]  /*08e0*/  IADD3 R12, PT, PT, R9, 0x20, RZ ;  /* 0x00000020090c7810 */ /* 0x000fe20007ffe0ff */
[----:B------:R-:W-:Y:S01]  /*08f0*/  IMAD.MOV R9, RZ, RZ, -R9 ;  /* 0x000000ffff097224 */ /* 0x000fe200078e0a09 */
[----:B------:R-:W-:-:S02]  /*0900*/  LOP3.LUT R7, R7, 0x800000, RZ, 0xfc, !PT ;  /* 0x0080000007077812 */ /* 0x000fc400078efcff */
        /* <DEDUP_REMOVED lines=13> */
.L_x_30:
[----:B------:R-:W-:-:S04]  /*09e0*/  LOP3.LUT R0, R0, 0x80000000, RZ, 0xc0, !PT ;  /* 0x8000000000007812 */ /* 0x000fc800078ec0ff */
[----:B------:R-:W-:Y:S01]  /*09f0*/  LOP3.LUT R0, R0, 0x7f800000, RZ, 0xfc, !PT ;  /* 0x7f80000000007812 */ /* 0x000fe200078efcff */
[----:B------:R-:W-:Y:S06]  /*0a00*/  BRA `(.L_x_31) ;  /* 0x0000000000047947 */ /* 0x000fec0003800000 */
.L_x_29:
[----:B------:R-:W-:-:S07]  /*0a10*/  IMAD R0, R10, 0x800000, R0 ;  /* 0x008000000a007824 */ /* 0x000fce00078e0200 */
.L_x_31:
[----:B------:R-:W-:Y:S05]  /*0a20*/  BSYNC.RECONVERGENT B2 ;  /* 0x0000000000027941 */ /* 0x000fea0003800200 */
.L_x_28:
[----:B------:R-:W-:Y:S05]  /*0a30*/  BRA `(.L_x_32) ;  /* 0x0000000000207947 */ /* 0x000fea0003800000 */
.L_x_27:
[----:B------:R-:W-:-:S04]  /*0a40*/  LOP3.LUT R0, R10, 0x80000000, R3, 0x48, !PT ;  /* 0x800000000a007812 */ /* 0x000fc800078e4803 */
[----:B------:R-:W-:Y:S01]  /*0a50*/  LOP3.LUT R0, R0, 0x7f800000, RZ, 0xfc, !PT ;  /* 0x7f80000000007812 */ /* 0x000fe200078efcff */
[----:B------:R-:W-:Y:S06]  /*0a60*/  BRA `(.L_x_32) ;  /* 0x0000000000147947 */ /* 0x000fec0003800000 */
.L_x_26:
[----:B------:R-:W-:Y:S01]  /*0a70*/  LOP3.LUT R0, R10, 0x80000000, R3, 0x48, !PT ;  /* 0x800000000a007812 */ /* 0x000fe200078e4803 */
[----:B------:R-:W-:Y:S06]  /*0a80*/  BRA `(.L_x_32) ;  /* 0x00000000000c7947 */ /* 0x000fec0003800000 */
.L_x_25:
[----:B------:R-:W0:Y:S01]  /*0a90*/  MUFU.RSQ R0, -QNAN ;  /* 0xffc0000000007908 */ /* 0x000e220000001400 */
[----:B------:R-:W-:Y:S05]  /*0aa0*/  BRA `(.L_x_32) ;  /* 0x0000000000047947 */ /* 0x000fea0003800000 */
.L_x_24:
[----:B------:R-:W-:-:S07]  /*0ab0*/  FADD.FTZ R0, R3, R0 ;  /* 0x0000000003007221 */ /* 0x000fce0000010000 */
.L_x_32:
[----:B------:R-:W-:Y:S05]  /*0ac0*/  BSYNC.RECONVERGENT B1 ;  /* 0x0000000000017941 */ /* 0x000fea0003800200 */
.L_x_22:
[----:B------:R-:W-:-:S04]  /*0ad0*/  IMAD.MOV.U32 R9, RZ, RZ, 0x0 ;  /* 0x00000000ff097424 */ /* 0x000fc800078e00ff */
[----:B0-----:R-:W-:Y:S05]  /*0ae0*/  RET.REL.NODEC R8 `(RawToRgbKernel) ;  /* 0xfffffff408447950 */ /* 0x001fea0003c3ffff */
.L_x_33:
        /* <DEDUP_REMOVED lines=9> */
.L_x_75:


//--------------------- .text.ExtractRawComponentsToRgbKernel --------------------------
	.section	.text.ExtractRawComponentsToRgbKernel,"ax",@progbits
	.align	128
        .global         ExtractRawComponentsToRgbKernel
        .type           ExtractRawComponentsToRgbKernel,@function
        .size           ExtractRawComponentsToRgbKernel,(.L_x_76 - ExtractRawComponentsToRgbKernel)
        .other          ExtractRawComponentsToRgbKernel,@"STO_CUDA_ENTRY STV_DEFAULT"
ExtractRawComponentsToRgbKernel:
.text.ExtractRawComponentsToRgbKernel:
[----:B------:R-:W-:Y:S01]  /*0000*/  LDC R1, c[0x0][0x37c] ;  /* 0x0000df00ff017b82 */ /* 0x000fe20000000800 */
[----:B------:R-:W0:Y:S01]  /*0010*/  S2R R3, SR_CTAID.X ;  /* 0x0000000000037919 */ /* 0x000e220000002500 */
[----:B------:R-:W1:Y:S06]  /*0020*/  LDCU UR4, c[0x0][0x360] ;  /* 0x00006c00ff0477ac */ /* 0x000e6c0008000800 */
[----:B------:R-:W0:Y:S01]  /*0030*/  S2UR UR5, SR_CTAID.Y ;  /* 0x00000000000579c3 */ /* 0x000e220000002600 */
[----:B------:R-:W1:Y:S07]  /*0040*/  S2R R5, SR_TID.X ;  /* 0x0000000000057919 */ /* 0x000e6e0000002100 */
[----:B------:R-:W0:Y:S08]  /*0050*/  LDC R0, c[0x0][0x370] ;  /* 0x0000dc00ff007b82 */ /* 0x000e300000000800 */
[----:B------:R-:W2:Y:S01]  /*0060*/  LDC.64 R6, c[0x0][0x388] ;  /* 0x0000e200ff067b82 */ /* 0x000ea20000000a00 */
[----:B0-----:R-:W-:-:S04]  /*0070*/  IMAD R0, R0, UR5, R3 ;  /* 0x0000000500007c24 */ /* 0x001fc8000f8e0203 */
[----:B-1----:R-:W-:Y:S02]  /*0080*/  IMAD R0, R0, UR4, R5 ;  /* 0x0000000400007c24 */ /* 0x002fe4000f8e0205 */
[----:B--2---:R-:W-:-:S05]  /*0090*/  IMAD R7, R7, R6, RZ ;  /* 0x0000000607077224 */ /* 0x004fca00078e02ff */
[----:B------:R-:W-:-:S13]  /*00a0*/  ISETP.GE.AND P0, PT, R0, R7, PT ;  /* 0x000000070000720c */ /* 0x000fda0003f06270 */
[----:B------:R-:W-:Y:S05]  /*00b0*/  @P0 EXIT ;  /* 0x000000000000094d */ /* 0x000fea0003800000 */
[----:B------:R-:W0:Y:S01]  /*00c0*/  LDC.64 R4, c[0x0][0x380] ;  /* 0x0000e000ff047b82 */ /* 0x000e220000000a00 */
[----:B------:R-:W1:Y:S01]  /*00d0*/  LDCU.64 UR4, c[0x0][0x358] ;  /* 0x00006b00ff0477ac */ /* 0x000e620008000a00 */
[----:B0-----:R-:W-:-:S05]  /*00e0*/  IMAD.WIDE R4, R0, 0x4, R4 ;  /* 0x0000000400047825 */ /* 0x001fca00078e0204 */
[----:B-1----:R-:W2:Y:S01]  /*00f0*/  LDG.E R6, desc[UR4][R4.64] ;  /* 0x0000000404067981 */ /* 0x002ea2000c1e1900 */
[----:B------:R-:W-:Y:S01]  /*0100*/  IMAD.MOV.U32 R8, RZ, RZ, 0x3b808081 ;  /* 0x3b808081ff087424 */ /* 0x000fe200078e00ff */
[----:B------:R-:W-:Y:S01]  /*0110*/  BSSY.RECONVERGENT B0, `(.L_x_34) ;  /* 0x000000e000007945 */ /* 0x000fe20003800200 */
[----:B------:R-:W-:-:S04]  /*0120*/  IMAD.MOV.U32 R2, RZ, RZ, 0x437f0000 ;  /* 0x437f0000ff027424 */ /* 0x000fc800078e00ff */
[----:B------:R-:W-:-:S04]  /*0130*/  FFMA R3, R8, -R2, 1 ;  /* 0x3f80000008037423 */ /* 0x000fc80000000802 */
[----:B------:R-:W-:Y:S01]  /*0140*/  FFMA R3, R3, R8, 0.0039215688593685626984 ;  /* 0x3b80808103037423 */ /* 0x000fe20000000008 */
[----:B--2---:R-:W0:Y:S08]  /*0150*/  I2F.U8 R0, R6 ;  /* 0x0000000600007306 */ /* 0x004e300000001000 */
[----:B0-----:R-:W0:Y:S01]  /*0160*/  FCHK P0, R0, 255 ;  /* 0x437f000000007902 */ /* 0x001e220000000000 */
[----:B------:R-:W-:-:S04]  /*0170*/  FFMA R8, R0, R3, RZ ;  /* 0x0000000300087223 */ /* 0x000fc800000000ff */
[----:B------:R-:W-:-:S04]  /*0180*/  FFMA R9, R8, -255, R0 ;  /* 0xc37f000008097823 */ /* 0x000fc80000000000 */
[----:B------:R-:W-:Y:S01]  /*0190*/  FFMA R3, R3, R9, R8 ;  /* 0x0000000903037223 */ /* 0x000fe20000000008 */
[----:B0-----:R-:W-:Y:S06]  /*01a0*/  @!P0 BRA `(.L_x_35) ;  /* 0x0000000000108947 */ /* 0x001fec0003800000 */
[----:B------:R-:W-:Y:S01]  /*01b0*/  IMAD.MOV.U32 R3, RZ, RZ, R0 ;  /* 0x000000ffff037224 */ /* 0x000fe200078e0000 */
[----:B------:R-:W-:-:S07]  /*01c0*/  MOV R8, 0x1e0 ;  /* 0x000001e000087802 */ /* 0x000fce0000000f00 */
[----:B------:R-:W-:Y:S05]  /*01d0*/  CALL.REL.NOINC `($__internal_2_$__cuda_sm3x_div_rn_noftz_f32_slowpath) ;  /* 0x0000000000b47944 */ /* 0x000fea0003c00000 */
[----:B------:R-:W-:-:S07]  /*01e0*/  IMAD.MOV.U32 R3, RZ, RZ, R0 ;  /* 0x000000ffff037224 */ /* 0x000fce00078e0000 */
.L_x_35:
[----:B------:R-:W-:Y:S05]  /*01f0*/  BSYNC.RECONVERGENT B0 ;  /* 0x0000000000007941 */ /* 0x000fea0003800200 */
.L_x_34:
[----:B------:R-:W-:Y:S01]  /*0200*/  SHF.R.U32.HI R0, RZ, 0x8, R6 ;  /* 0x00000008ff007819 */ /* 0x000fe20000011606 */
[----:B------:R-:W-:Y:S01]  /*0210*/  IMAD.MOV.U32 R13, RZ, RZ, 0x3b808081 ;  /* 0x3b808081ff0d7424 */ /* 0x000fe200078e00ff */
[----:B------:R-:W-:Y:S01]  /*0220*/  BSSY.RECONVERGENT B0, `(.L_x_36) ;  /* 0x0000012000007945 */ /* 0x000fe20003800200 */
[----:B------:R-:W-:Y:S01]  /*0230*/  IMAD.SHL.U32 R9, R7, 0x2, RZ ;  /* 0x0000000207097824 */ /* 0x000fe200078e00ff */
[----:B------:R-:W-:Y:S01]  /*0240*/  LOP3.LUT R0, R0, 0xff, RZ, 0xc0, !PT ;  /* 0x000000ff00007812 */ /* 0x000fe200078ec0ff */
[----:B------:R-:W-:Y:S02]  /*0250*/  FFMA R10, R13, -R2, 1 ;  /* 0x3f8000000d0a7423 */ /* 0x000fe40000000802 */
[----:B------:R-:W-:Y:S01]  /*0260*/  IMAD.WIDE R8, R9, 0x4, R4 ;  /* 0x0000000409087825 */ /* 0x000fe200078e0204 */
[----:B------:R-:W-:-:S03]  /*0270*/  I2FP.F32.U32 R11, R0 ;  /* 0x00000000000b7245 */ /* 0x000fc60000201000 */
[----:B------:R-:W-:Y:S01]  /*0280*/  FFMA R0, R10, R13, 0.0039215688593685626984 ;  /* 0x3b8080810a007423 */ /* 0x000fe2000000000d */
[----:B------:R-:W0:Y:S03]  /*0290*/  FCHK P0, R11, 255 ;  /* 0x437f00000b007902 */ /* 0x000e260000000000 */
[----:B------:R-:W-:Y:S01]  /*02a0*/  FFMA R10, R0, R11, RZ ;  /* 0x0000000b000a7223 */ /* 0x000fe200000000ff */
[----:B------:R1:W-:Y:S03]  /*02b0*/  STG.E desc[UR4][R8.64], R3 ;  /* 0x0000000308007986 */ /* 0x0003e6000c101904 */
[----:B------:R-:W-:-:S04]  /*02c0*/  FFMA R13, R10, -255, R11 ;  /* 0xc37f00000a0d7823 */ /* 0x000fc8000000000b */
[----:B------:R-:W-:Y:S01]  /*02d0*/  FFMA R13, R0, R13, R10 ;  /* 0x0000000d000d7223 */ /* 0x000fe2000000000a */
[----:B------:R-:W-:Y:S06]  /*02e0*/  BAR.SYNC.DEFER_BLOCKING 0x0 ;  /* 0x0000000000007b1d */ /* 0x000fec0000010000 */
[----:B01----:R-:W-:Y:S05]  /*02f0*/  @!P0 BRA `(.L_x_37) ;  /* 0x0000000000108947 */ /* 0x003fea0003800000 */
[----:B------:R-:W-:Y:S01]  /*0300*/  IMAD.MOV.U32 R3, RZ, RZ, R11 ;  /* 0x000000ffff037224 */ /* 0x000fe200078e000b */
[----:B------:R-:W-:-:S07]  /*0310*/  MOV R8, 0x330 ;  /* 0x0000033000087802 */ /* 0x000fce0000000f00 */
[----:B------:R-:W-:Y:S05]  /*0320*/  CALL.REL.NOINC `($__internal_2_$__cuda_sm3x_div_rn_noftz_f32_slowpath) ;  /* 0x0000000000607944 */ /* 0x000fea0003c00000 */
[----:B------:R-:W-:-:S07]  /*0330*/  MOV R13, R0 ;  /* 0x00000000000d7202 */ /* 0x000fce0000000f00 */
.L_x_37:
[----:B------:R-:W-:Y:S05]  /*0340*/  BSYNC.RECONVERGENT B0 ;  /* 0x0000000000007941 */ /* 0x000fea0003800200 */
.L_x_36:
[----:B------:R-:W-:Y:S01]  /*0350*/  SHF.R.U32.HI R6, RZ, 0x10, R6 ;  /* 0x00000010ff067819 */ /* 0x000fe20000011606 */
[----:B------:R-:W-:Y:S01]  /*0360*/  IMAD.WIDE R8, R7, 0x4, R4 ;  /* 0x0000000407087825 */ /* 0x000fe200078e0204 */
[----:B------:R-:W-:Y:S02]  /*0370*/  BSSY.RECONVERGENT B0, `(.L_x_38) ;  /* 0x0000010000007945 */ /* 0x000fe40003800200 */
[----:B------:R-:W-:Y:S01]  /*0380*/  LOP3.LUT R3, R6, 0xff, RZ, 0xc0, !PT ;  /* 0x000000ff06037812 */ /* 0x000fe200078ec0ff */
[----:B------:R-:W-:Y:S01]  /*0390*/  IMAD.MOV.U32 R7, RZ, RZ, 0x3b808081 ;  /* 0x3b808081ff077424 */ /* 0x000fe200078e00ff */
[----:B------:R0:W-:Y:S02]  /*03a0*/  STG.E desc[UR4][R8.64], R13 ;  /* 0x0000000d08007986 */ /* 0x0001e4000c101904 */
[----:B------:R-:W-:Y:S01]  /*03b0*/  I2FP.F32.U32 R3, R3 ;  /* 0x0000000300037245 */ /* 0x000fe20000201000 */
[----:B------:R-:W-:Y:S01]  /*03c0*/  FFMA R0, R7, -R2, 1 ;  /* 0x3f80000007007423 */ /* 0x000fe20000000802 */
[----:B------:R-:W-:Y:S03]  /*03d0*/  BAR.SYNC.DEFER_BLOCKING 0x0 ;  /* 0x0000000000007b1d */ /* 0x000fe60000010000 */
[----:B------:R-:W-:-:S03]  /*03e0*/  FFMA R0, R0, R7, 0.0039215688593685626984 ;  /* 0x3b80808100007423 */ /* 0x000fc60000000007 */
[----:B------:R-:W1:Y:S01]  /*03f0*/  FCHK P0, R3, 255 ;  /* 0x437f000003007902 */ /* 0x000e620000000000 */
[----:B------:R-:W-:-:S04]  /*0400*/  FFMA R6, R0, R3, RZ ;  /* 0x0000000300067223 */ /* 0x000fc800000000ff */
[----:B------:R-:W-:-:S04]  /*0410*/  FFMA R7, R6, -255, R3 ;  /* 0xc37f000006077823 */ /* 0x000fc80000000003 */
[----:B------:R-:W-:Y:S01]  /*0420*/  FFMA R7, R0, R7, R6 ;  /* 0x0000000700077223 */ /* 0x000fe20000000006 */
[----:B01----:R-:W-:Y:S06]  /*0430*/  @!P0 BRA `(.L_x_39) ;  /* 0x00000000000c8947 */ /* 0x003fec0003800000 */
[----:B------:R-:W-:-:S07]  /*0440*/  MOV R8, 0x460 ;  /* 0x0000046000087802 */ /* 0x000fce0000000f00 */
[----:B------:R-:W-:Y:S05]  /*0450*/  CALL.REL.NOINC `($__internal_2_$__cuda_sm3x_div_rn_noftz_f32_slowpath) ;  /* 0x0000000000147944 */ /* 0x000fea0003c00000 */
[----:B------:R-:W-:-:S07]  /*0460*/  IMAD.MOV.U32 R7, RZ, RZ, R0 ;  /* 0x000000ffff077224 */ /* 0x000fce00078e0000 */
.L_x_39:
[----:B------:R-:W-:Y:S05]  /*0470*/  BSYNC.RECONVERGENT B0 ;  /* 0x0000000000007941 */ /* 0x000fea0003800200 */
.L_x_38:
[----:B------:R-:W-:Y:S01]  /*0480*/  STG.E desc[UR4][R4.64], R7 ;  /* 0x0000000704007986 */ /* 0x000fe2000c101904 */
[----:B------:R-:W-:Y:S06]  /*0490*/  BAR.SYNC.DEFER_BLOCKING 0x0 ;  /* 0x0000000000007b1d */ /* 0x000fec0000010000 */
[----:B------:R-:W-:Y:S05]  /*04a0*/  EXIT ;  /* 0x000000000000794d */ /* 0x000fea0003800000 */
        .weak           $__internal_2_$__cuda_sm3x_div_rn_noftz_f32_slowpath
        .type           $__internal_2_$__cuda_sm3x_div_rn_noftz_f32_slowpath,@function
        .size           $__internal_2_$__cuda_sm3x_div_rn_noftz_f32_slowpath,(.L_x_76 - $__internal_2_$__cuda_sm3x_div_rn_noftz_f32_slowpath)
$__internal_2_$__cuda_sm3x_div_rn_noftz_f32_slowpath:
[----:B------:R-:W-:Y:S01]  /*04b0*/  SHF.R.U32.HI R9, RZ, 0x17, R2 ;  /* 0x00000017ff097819 */ /* 0x000fe20000011602 */
[----:B------:R-:W-:Y:S01]  /*04c0*/  BSSY.RECONVERGENT B1, `(.L_x_40) ;  /* 0x0000064000017945 */ /* 0x000fe20003800200 */
[----:B------:R-:W-:Y:S01]  /*04d0*/  SHF.R.U32.HI R0, RZ, 0x17, R3 ;  /* 0x00000017ff007819 */ /* 0x000fe20000011603 */
[----:B------:R-:W-:Y:S01]  /*04e0*/  IMAD.MOV.U32 R12, RZ, RZ, 0x437f0000 ;  /* 0x437f0000ff0c7424 */ /* 0x000fe200078e00ff */
[----:B------:R-:W-:Y:S02]  /*04f0*/  LOP3.LUT R10, R9, 0xff, RZ, 0xc0, !PT ;  /* 0x000000ff090a7812 */ /* 0x000fe400078ec0ff */
[----:B------:R-:W-:-:S03]  /*0500*/  LOP3.LUT R14, R0, 0xff, RZ, 0xc0, !PT ;  /* 0x000000ff000e7812 */ /* 0x000fc600078ec0ff */
[----:B------:R-:W-:Y:S02]  /*0510*/  VIADD R11, R10, 0xffffffff ;  /* 0xffffffff0a0b7836 */ /* 0x000fe40000000000 */
[----:B------:R-:W-:-:S03]  /*0520*/  VIADD R13, R14, 0xffffffff ;  /* 0xffffffff0e0d7836 */ /* 0x000fc60000000000 */
[----:B------:R-:W-:-:S04]  /*0530*/  ISETP.GT.U32.AND P0, PT, R11, 0xfd, PT ;  /* 0x000000fd0b00780c */ /* 0x000fc80003f04070 */
[----:B------:R-:W-:-:S13]  /*0540*/  ISETP.GT.U32.OR P0, PT, R13, 0xfd, P0 ;  /* 0x000000fd0d00780c */ /* 0x000fda0000704470 */
[----:B------:R-:W-:Y:S01]  /*0550*/  @!P0 MOV R9, RZ ;  /* 0x000000ff00098202 */ /* 0x000fe20000000f00 */
        /* <DEDUP_REMOVED lines=23> */
[----:B------:R-:W-:Y:S02]  /*06d0*/  @!P1 FFMA R12, R0, 1.84467440737095516160e+19, RZ ;  /* 0x5f800000000c9823 */ /* 0x000fe400000000ff */
[----:B------:R-:W-:-:S07]  /*06e0*/  @!P1 VIADD R9, R9, 0x40 ;  /* 0x0000004009099836 */ /* 0x000fce0000000000 */
.L_x_41:
[----:B------:R-:W-:Y:S01]  /*06f0*/  LEA R11, R10, 0xc0800000, 0x17 ;  /* 0xc08000000a0b7811 */ /* 0x000fe200078eb8ff */
[----:B------:R-:W-:Y:S04]  /*0700*/  BSSY.RECONVERGENT B2, `(.L_x_46) ;  /* 0x0000036000027945 */ /* 0x000fe80003800200 */
[----:B------:R-:W-:Y:S01]  /*0710*/  IMAD.IADD R12, R12, 0x1, -R11 ;  /* 0x000000010c0c7824 */ /* 0x000fe200078e0a0b */
[----:B------:R-:W-:-:S03]  /*0720*/  IADD3 R11, PT, PT, R14, -0x7f, RZ ;  /* 0xffffff810e0b7810 */ /* 0x000fc60007ffe0ff */
        /* <DEDUP_REMOVED lines=26> */
[C---:B------:R-:W-:Y:S02]  /*08d0*/  VIADD R12, R11.reuse, 0x20 ;  /* 0x000000200b0c7836 */ /* 0x040fe40000000000 */
[CCC-:B------:R-:W-:Y:S01]  /*08e0*/  FFMA.RM R10, R16.reuse, R14.reuse, R13.reuse ;  /* 0x0000000e100a7223 */ /* 0x1c0fe2000000400d */
[----:B------:R-:W-:Y:S02]  /*08f0*/  ISETP.NE.AND P2, PT, R11, RZ, PT ;  /* 0x000000ff0b00720c */ /* 0x000fe40003f45270 */
[----:B------:R-:W-:Y:S01]  /*0900*/  LOP3.LUT R9, R3, 0x7fffff, RZ, 0xc0, !PT ;  /* 0x007fffff03097812 */ /* 0x000fe200078ec0ff */
[----:B------:R-:W-:Y:S01]  /*0910*/  FFMA.RP R3, R16, R14, R13 ;  /* 0x0000000e10037223 */ /* 0x000fe2000000800d */
[----:B------:R-:W-:Y:S02]  /*0920*/  ISETP.NE.AND P1, PT, R11, RZ, PT ;  /* 0x000000ff0b00720c */ /* 0x000fe40003f25270 */
[----:B------:R-:W-:-:S02]  /*0930*/  LOP3.LUT R9, R9, 0x800000, RZ, 0xfc, !PT ;  /* 0x0080000009097812 */ /* 0x000fc400078efcff */
[----:B------:R-:W-:Y:S02]  /*0940*/  IADD3 R11, PT, PT, -R11, RZ, RZ ;  /* 0x000000ff0b0b7210 */ /* 0x000fe40007ffe1ff */
[----:B------:R-:W-:Y:S02]  /*0950*/  SHF.L.U32 R12, R9, R12, RZ ;  /* 0x0000000c090c7219 */ /* 0x000fe400000006ff */
[----:B------:R-:W-:Y:S02]  /*0960*/  FSETP.NEU.FTZ.AND P0, PT, R3, R10, PT ;  /* 0x0000000a0300720b */ /* 0x000fe40003f1d000 */
[----:B------:R-:W-:Y:S02]  /*0970*/  SEL R10, R11, RZ, P2 ;  /* 0x000000ff0b0a7207 */ /* 0x000fe40001000000 */
[----:B------:R-:W-:Y:S02]  /*0980*/  ISETP.NE.AND P1, PT, R12, RZ, P1 ;  /* 0x000000ff0c00720c */ /* 0x000fe40000f25270 */
[----:B------:R-:W-:-:S02]  /*0990*/  SHF.R.U32.HI R10, RZ, R10, R9 ;  /* 0x0000000aff0a7219 */ /* 0x000fc40000011609 */
[----:B------:R-:W-:Y:S02]  /*09a0*/  PLOP3.LUT P0, PT, P0, P1, PT, 0xf8, 0x8f ;  /* 0x00000000008f781c */ /* 0x000fe40000703f70 */
[----:B------:R-:W-:Y:S02]  /*09b0*/  SHF.R.U32.HI R12, RZ, 0x1, R10 ;  /* 0x00000001ff0c7819 */ /* 0x000fe4000001160a */
[----:B------:R-:W-:-:S04]  /*09c0*/  SEL R3, RZ, 0x1, !P0 ;  /* 0x00000001ff037807 */ /* 0x000fc80004000000 */
[----:B------:R-:W-:-:S04]  /*09d0*/  LOP3.LUT R3, R3, 0x1, R12, 0xf8, !PT ;  /* 0x0000000103037812 */ /* 0x000fc800078ef80c */
[----:B------:R-:W-:-:S05]  /*09e0*/  LOP3.LUT R3, R3, R10, RZ, 0xc0, !PT ;  /* 0x0000000a03037212 */ /* 0x000fca00078ec0ff */
[----:B------:R-:W-:-:S05]  /*09f0*/  IMAD.IADD R3, R12, 0x1, R3 ;  /* 0x000000010c037824 */ /* 0x000fca00078e0203 */
[----:B------:R-:W-:Y:S01]  /*0a00*/  LOP3.LUT R0, R3, R0, RZ, 0xfc, !PT ;  /* 0x0000000003007212 */ /* 0x000fe200078efcff */
[----:B------:R-:W-:Y:S06]  /*0a10*/  BRA `(.L_x_49) ;  /* 0x0000000000107947 */ /* 0x000fec0003800000 */
.L_x_48:
[----:B------:R-:W-:-:S04]  /*0a20*/  LOP3.LUT R0, R0, 0x80000000, RZ, 0xc0, !PT ;  /* 0x8000000000007812 */ /* 0x000fc800078ec0ff */
[----:B------:R-:W-:Y:S01]  /*0a30*/  LOP3.LUT R0, R0, 0x7f800000, RZ, 0xfc, !PT ;  /* 0x7f80000000007812 */ /* 0x000fe200078efcff */
[----:B------:R-:W-:Y:S06]  /*0a40*/  BRA `(.L_x_49) ;  /* 0x0000000000047947 */ /* 0x000fec0003800000 */
.L_x_47:
[----:B------:R-:W-:-:S07]  /*0a50*/  IMAD R0, R10, 0x800000, R0 ;  /* 0x008000000a007824 */ /* 0x000fce00078e0200 */
.L_x_49:
[----:B------:R-:W-:Y:S05]  /*0a60*/  BSYNC.RECONVERGENT B2 ;  /* 0x0000000000027941 */ /* 0x000fea0003800200 */
.L_x_46:
[----:B------:R-:W-:Y:S05]  /*0a70*/  BRA `(.L_x_50) ;  /* 0x0000000000207947 */ /* 0x000fea0003800000 */
.L_x_45:
[----:B------:R-:W-:-:S04]  /*0a80*/  LOP3.LUT R0, R12, 0x80000000, R3, 0x48, !PT ;  /* 0x800000000c007812 */ /* 0x000fc800078e4803 */
[----:B------:R-:W-:Y:S01]  /*0a90*/  LOP3.LUT R0, R0, 0x7f800000, RZ, 0xfc, !PT ;  /* 0x7f80000000007812 */ /* 0x000fe200078efcff */
[----:B------:R-:W-:Y:S06]  /*0aa0*/  BRA `(.L_x_50) ;  /* 0x0000000000147947 */ /* 0x000fec0003800000 */
.L_x_44:
[----:B------:R-:W-:Y:S01]  /*0ab0*/  LOP3.LUT R0, R12, 0x80000000, R3, 0x48, !PT ;  /* 0x800000000c007812 */ /* 0x000fe200078e4803 */
[----:B------:R-:W-:Y:S06]  /*0ac0*/  BRA `(.L_x_50) ;  /* 0x00000000000c7947 */ /* 0x000fec0003800000 */
.L_x_43:
[----:B------:R-:W0:Y:S01]  /*0ad0*/  MUFU.RSQ R0, -QNAN ;  /* 0xffc0000000007908 */ /* 0x000e220000001400 */
[----:B------:R-:W-:Y:S05]  /*0ae0*/  BRA `(.L_x_50) ;  /* 0x0000000000047947 */ /* 0x000fea0003800000 */
.L_x_42:
[----:B------:R-:W-:-:S07]  /*0af0*/  FADD.FTZ R0, R3, R0 ;  /* 0x0000000003007221 */ /* 0x000fce0000010000 */
.L_x_50:
[----:B------:R-:W-:Y:S05]  /*0b00*/  BSYNC.RECONVERGENT B1 ;  /* 0x0000000000017941 */ /* 0x000fea0003800200 */
.L_x_40:
[----:B------:R-:W-:-:S04]  /*0b10*/  IMAD.MOV.U32 R9, RZ, RZ, 0x0 ;  /* 0x00000000ff097424 */ /* 0x000fc800078e00ff */
[----:B0-----:R-:W-:Y:S05]  /*0b20*/  RET.REL.NODEC R8 `(ExtractRawComponentsToRgbKernel) ;  /* 0xfffffff408347950 */ /* 0x001fea0003c3ffff */
.L_x_51:
        /* <DEDUP_REMOVED lines=13> */
.L_x_76:


//--------------------- .text.DrawMaskedColorKernel2DBlock --------------------------
	.section	.text.DrawMaskedColorKernel2DBlock,"ax",@progbits
	.align	128
        .global         DrawMaskedColorKernel2DBlock
        .type           DrawMaskedColorKernel2DBlock,@function
        .size           DrawMaskedColorKernel2DBlock,(.L_x_81 - DrawMaskedColorKernel2DBlock)
        .other          DrawMaskedColorKernel2DBlock,@"STO_CUDA_ENTRY STV_DEFAULT"
DrawMaskedColorKernel2DBlock:
.text.DrawMaskedColorKernel2DBlock:
[----:B------:R-:W-:Y:S01]  /*0000*/  LDC R1, c[0x0][0x37c] ;  /* 0x0000df00ff017b82 */ /* 0x000fe20000000800 */
[----:B------:R-:W0:Y:S01]  /*0010*/  S2R R8, SR_CTAID.Y ;  /* 0x0000000000087919 */ /* 0x000e220000002600 */
[----:B------:R-:W1:Y:S01]  /*0020*/  LDCU UR4, c[0x0][0x364] ;  /* 0x00006c80ff0477ac */ /* 0x000e620008000800 */
[----:B------:R-:W2:Y:S01]  /*0030*/  S2R R3, SR_CTAID.X ;  /* 0x0000000000037919 */ /* 0x000ea20000002500 */
[----:B------:R-:W2:Y:S01]  /*0040*/  LDCU UR5, c[0x0][0x370] ;  /* 0x00006e00ff0577ac */ /* 0x000ea20008000800 */
[C---:B0-----:R-:W-:Y:S01]  /*0050*/  ISETP.GT.U32.AND P0, PT, R8.reuse, 0x2, PT ;  /* 0x000000020800780c */ /* 0x041fe20003f04070 */
[----:B--2---:R-:W-:Y:S02]  /*0060*/  IMAD R0, R8, UR5, R3 ;  /* 0x0000000508007c24 */ /* 0x004fe4000f8e0203 */
[----:B-1----:R-:W-:Y:S02]  /*0070*/  IMAD R2, R3, UR4, RZ ;  /* 0x0000000403027c24 */ /* 0x002fe4000f8e02ff */
[----:B------:R-:W-:-:S08]  /*0080*/  IMAD R0, R0, UR4, RZ ;  /* 0x0000000400007c24 */ /* 0x000fd0000f8e02ff */
[----:B------:R-:W-:Y:S05]  /*0090*/  @P0 EXIT ;  /* 0x000000000000094d */ /* 0x000fea0003800000 */
[----:B------:R-:W0:Y:S01]  /*00a0*/  S2R R9, SR_TID.X ;  /* 0x0000000000097919 */ /* 0x000e220000002100 */
[----:B------:R-:W0:Y:S01]  /*00b0*/  LDCU.64 UR4, c[0x0][0x390] ;  /* 0x00007200ff0477ac */ /* 0x000e220008000a00 */
[----:B------:R-:W1:Y:S01]  /*00c0*/  S2R R7, SR_TID.Y ;  /* 0x0000000000077919 */ /* 0x000e620000002200 */
[----:B------:R-:W2:Y:S01]  /*00d0*/  LDCU.64 UR8, c[0x0][0x388] ;  /* 0x00007100ff0877ac */ /* 0x000ea20008000a00 */
[----:B0-----:R-:W-:Y:S02]  /*00e0*/  IADD3 R4, PT, PT, R9, UR4, RZ ;  /* 0x0000000409047c10 */ /* 0x001fe4000fffe0ff */
[----:B-1----:R-:W-:Y:S01]  /*00f0*/  IADD3 R5, PT, PT, R2, UR5, R7 ;  /* 0x0000000502057c10 */ /* 0x002fe2000fffe007 */
[----:B------:R-:W0:Y:S01]  /*0100*/  LDCU.64 UR4, c[0x0][0x3a0] ;  /* 0x00007400ff0477ac */ /* 0x000e220008000a00 */
[----:B------:R-:W-:Y:S02]  /*0110*/  ISETP.GT.AND P1, PT, R4, -0x1, PT ;  /* 0xffffffff0400780c */ /* 0x000fe40003f24270 */
[----:B------:R-:W-:-:S02]  /*0120*/  ISETP.GT.AND P0, PT, R5, -0x1, PT ;  /* 0xffffffff0500780c */ /* 0x000fc40003f04270 */
[----:B--2---:R-:W-:Y:S02]  /*0130*/  ISETP.LT.AND P1, PT, R4, UR8, P1 ;  /* 0x0000000804007c0c */ /* 0x004fe40008f21270 */
[----:B------:R-:W-:-:S04]  /*0140*/  ISETP.LT.AND P0, PT, R5, UR9, P0 ;  /* 0x0000000905007c0c */ /* 0x000fc80008701270 */
[----:B------:R-:W-:Y:S01]  /*0150*/  PLOP3.LUT P0, PT, P1, P0, PT, 0x80, 0x8 ;  /* 0x000000000008781c */ /* 0x000fe20000f01070 */
[----:B0-----:R-:W-:-:S12]  /*0160*/  UIMAD UR4, UR5, UR4, URZ ;  /* 0x00000004050472a4 */ /* 0x001fd8000f8e02ff */
[----:B------:R-:W-:Y:S05]  /*0170*/  @!P0 EXIT ;  /* 0x000000000000894d */ /* 0x000fea0003800000 */
[----:B------:R-:W0:Y:S01]  /*0180*/  LDC.64 R2, c[0x0][0x398] ;  /* 0x0000e600ff027b82 */ /* 0x000e220000000a00 */
[----:B------:R-:W1:Y:S01]  /*0190*/  LDCU UR5, c[0x0][0x360] ;  /* 0x00006c00ff0577ac */ /* 0x000e620008000800 */
[----:B------:R-:W-:Y:S02]  /*01a0*/  IADD3 R6, PT, PT, -R8, 0x3, RZ ;  /* 0x0000000308067810 */ /* 0x000fe40007ffe1ff */
[----:B------:R-:W-:Y:S01]  /*01b0*/  IADD3 R0, PT, PT, R0, R7, RZ ;  /* 0x0000000700007210 */ /* 0x000fe20007ffe0ff */
[----:B------:R-:W2:Y:S02]  /*01c0*/  LDCU.64 UR6, c[0x0][0x358] ;  /* 0x00006b00ff0677ac */ /* 0x000ea40008000a00 */
[----:B------:R-:W-:-:S04]  /*01d0*/  IMAD R7, R6, UR4, R9 ;  /* 0x0000000406077c24 */ /* 0x000fc8000f8e0209 */
[----:B-1----:R-:W-:-:S04]  /*01e0*/  IMAD R7, R0, UR5, R7 ;  /* 0x0000000500077c24 */ /* 0x002fc8000f8e0207 */
[----:B0-----:R-:W-:-:S06]  /*01f0*/  IMAD.WIDE R2, R7, 0x4, R2 ;  /* 0x0000000407027825 */ /* 0x001fcc00078e0202 */
[----:B--2---:R-:W2:Y:S01]  /*0200*/  LDG.E R2, desc[UR6][R2.64] ;  /* 0x0000000602027981 */ /* 0x004ea2000c1e1900 */
[----:B------:R-:W-:-:S04]  /*0210*/  IMAD R5, R8, UR9, R5 ;  /* 0x0000000908057c24 */ /* 0x000fc8000f8e0205 */
[----:B------:R-:W-:Y:S01]  /*0220*/  IMAD R5, R5, UR8, R4 ;  /* 0x0000000805057c24 */ /* 0x000fe2000f8e0204 */
[----:B--2---:R-:W-:-:S13]  /*0230*/  FSETP.GT.AND P0, PT, R2, RZ, PT ;  /* 0x000000ff0200720b */ /* 0x004fda0003f04000 */
[----:B------:R-:W-:Y:S05]  /*0240*/  @!P0 EXIT ;  /* 0x000000000000894d */ /* 0x000fea0003800000 */
[----:B------:R-:W-:-:S13]  /*0250*/  ISETP.NE.AND P0, PT, R8, 0x1, PT ;  /* 0x000000010800780c */ /* 0x000fda0003f05270 */
[----:B------:R-:W-:Y:S05]  /*0260*/  @!P0 BRA `(.L_x_52) ;  /* 0x00000000002c8947 */ /* 0x000fea0003800000 */
[----:B------:R-:W-:-:S13]  /*0270*/  ISETP.NE.AND P0, PT, R8, RZ, PT ;  /* 0x000000ff0800720c */ /* 0x000fda0003f05270 */
[----:B------:R-:W0:Y:S08]  /*0280*/  @!P0 LDC.64 R2, c[0x0][0x380] ;  /* 0x0000e000ff028b82 */ /* 0x000e300000000a00 */
[----:B------:R-:W1:Y:S01]  /*0290*/  @!P0 LDC R7, c[0x0][0x3a8] ;  /* 0x0000ea00ff078b82 */ /* 0x000e620000000800 */
[----:B0-----:R-:W-:-:S05]  /*02a0*/  @!P0 IMAD.WIDE R2, R5, 0x4, R2 ;  /* 0x0000000405028825 */ /* 0x001fca00078e0202 */
[----:B-1----:R0:W-:Y:S01]  /*02b0*/  @!P0 STG.E desc[UR6][R2.64], R7 ;  /* 0x0000000702008986 */ /* 0x0021e2000c101906 */
[----:B------:R-:W-:Y:S05]  /*02c0*/  @!P0 EXIT ;  /* 0x000000000000894d */ /* 0x000fea0003800000 */
[----:B0-----:R-:W0:Y:S08]  /*02d0*/  LDC.64 R2, c[0x0][0x380] ;  /* 0x0000e000ff027b82 */ /* 0x001e300000000a00 */
[----:B------:R-:W1:Y:S01]  /*02e0*/  LDC R7, c[0x0][0x3b0] ;  /* 0x0000ec00ff077b82 */ /* 0x000e620000000800 */
[----:B0-----:R-:W-:-:S05]  /*02f0*/  IMAD.WIDE R2, R5, 0x4, R2 ;  /* 0x0000000405027825 */ /* 0x001fca00078e0202 */
[----:B-1----:R-:W-:Y:S01]  /*0300*/  STG.E desc[UR6][R2.64], R7 ;  /* 0x0000000702007986 */ /* 0x002fe2000c101906 */
[----:B------:R-:W-:Y:S05]  /*0310*/  EXIT ;  /* 0x000000000000794d */ /* 0x000fea0003800000 */
.L_x_52:
[----:B------:R-:W0:Y:S08]  /*0320*/  LDC.64 R2, c[0x0][0x380] ;  /* 0x0000e000ff027b82 */ /* 0x000e300000000a00 */
[----:B------:R-:W1:Y:S01]  /*0330*/  LDC R7, c[0x0][0x3ac] ;  /* 0x0000eb00ff077b82 */ /* 0x000e620000000800 */
[----:B0-----:R-:W-:-:S05]  /*0340*/  IMAD.WIDE R2, R5, 0x4, R2 ;  /* 0x0000000405027825 */ /* 0x001fca00078e0202 */
[----:B-1----:R-:W-:Y:S01]  /*0350*/  STG.E desc[UR6][R2.64], R7 ;  /* 0x0000000702007986 */ /* 0x002fe2000c101906 */
[----:B------:R-:W-:Y:S05]  /*0360*/  EXIT ;  /* 0x000000000000794d */ /* 0x000fea0003800000 */
.L_x_53:
        /* <DEDUP_REMOVED lines=9> */
.L_x_81:


//--------------------- .text.DrawMaskedColorKernel --------------------------
	.section	.text.DrawMaskedColorKernel,"ax",@progbits
	.align	128
        .global         DrawMaskedColorKernel
        .type           DrawMaskedColorKernel,@function
        .size           DrawMaskedColorKernel,(.L_x_82 - DrawMaskedColorKernel)
        .other          DrawMaskedColorKernel,@"STO_CUDA_ENTRY STV_DEFAULT"
DrawMaskedColorKernel:
.text.DrawMaskedColorKernel:
[----:B------:R-:W-:Y:S08]  /*0000*/  LDC R1, c[0x0][0x37c] ;  /* 0x0000df00ff017b82 */ /* 0x000ff00000000800 */
[----:B------:R-:W0:Y:S01]  /*0010*/  LDC.64 R2, c[0x0][0x3a0] ;  /* 0x0000e800ff027b82 */ /* 0x000e220000000a00 */
[----:B------:R-:W1:Y:S01]  /*0020*/  S2R R7, SR_CTAID.X ;  /* 0x0000000000077919 */ /* 0x000e620000002500 */
[----:B------:R-:W2:Y:S01]  /*0030*/  LDCU UR4, c[0x0][0x360] ;  /* 0x00006c00ff0477ac */ /* 0x000ea20008000800 */
[----:B------:R-:W2:Y:S05]  /*0040*/  S2R R9, SR_TID.X ;  /* 0x0000000000097919 */ /* 0x000eaa0000002100 */
[----:B------:R-:W1:Y:S08]  /*0050*/  S2UR UR5, SR_CTAID.Y ;  /* 0x00000000000579c3 */ /* 0x000e700000002600 */
[----:B------:R-:W1:Y:S01]  /*0060*/  LDC R0, c[0x0][0x370] ;  /* 0x0000dc00ff007b82 */ /* 0x000e620000000800 */
[----:B0-----:R-:W-:-:S05]  /*0070*/  IMAD R3, R3, R2, RZ ;  /* 0x0000000203037224 */ /* 0x001fca00078e02ff */
[----:B------:R-:W-:-:S04]  /*0080*/  IABS R11, R3 ;  /* 0x00000003000b7213 */ /* 0x000fc80000000000 */
[----:B------:R-:W0:Y:S01]  /*0090*/  I2F.RP R6, R11 ;  /* 0x0000000b00067306 */ /* 0x000e220000209400 */
[----:B-1----:R-:W-:-:S07]  /*00a0*/  IMAD R0, R0, UR5, R7 ;  /* 0x0000000500007c24 */ /* 0x002fce000f8e0207 */
[----:B0-----:R-:W0:Y:S02]  /*00b0*/  MUFU.RCP R6, R6 ;  /* 0x0000000600067308 */ /* 0x001e240000001000 */
[----:B0-----:R-:W-:Y:S02]  /*00c0*/  VIADD R4, R6, 0xffffffe ;  /* 0x0ffffffe06047836 */ /* 0x001fe40000000000 */
[----:B--2---:R-:W-:Y:S01]  /*00d0*/  IMAD R6, R0, UR4, R9 ;  /* 0x0000000400067c24 */ /* 0x004fe2000f8e0209 */
[----:B------:R-:W-:-:S03]  /*00e0*/  IABS R9, R3 ;  /* 0x0000000300097213 */ /* 0x000fc60000000000 */
[----:B------:R0:W1:Y:S01]  /*00f0*/  F2I.FTZ.U32.TRUNC.NTZ R5, R4 ;  /* 0x0000000400057305 */ /* 0x000062000021f000 */
[----:B------:R-:W-:Y:S02]  /*0100*/  IABS R0, R6 ;  /* 0x0000000600007213 */ /* 0x000fe40000000000 */
[----:B------:R-:W-:Y:S01]  /*0110*/  IADD3 R9, PT, PT, RZ, -R9, RZ ;  /* 0x80000009ff097210 */ /* 0x000fe20007ffe0ff */
[----:B0-----:R-:W-:Y:S02]  /*0120*/  IMAD.MOV.U32 R4, RZ, RZ, RZ ;  /* 0x000000ffff047224 */ /* 0x001fe400078e00ff */
[----:B-1----:R-:W-:-:S04]  /*0130*/  IMAD.MOV R8, RZ, RZ, -R5 ;  /* 0x000000ffff087224 */ /* 0x002fc800078e0a05 */
[----:B------:R-:W-:-:S04]  /*0140*/  IMAD R7, R8, R11, RZ ;  /* 0x0000000b08077224 */ /* 0x000fc800078e02ff */
[----:B------:R-:W-:Y:S01]  /*0150*/  IMAD.HI.U32 R5, R5, R7, R4 ;  /* 0x0000000705057227 */ /* 0x000fe200078e0004 */
[----:B------:R-:W-:-:S03]  /*0160*/  MOV R7, R9 ;  /* 0x0000000900077202 */ /* 0x000fc60000000f00 */
[----:B------:R-:W-:-:S04]  /*0170*/  IMAD.MOV.U32 R4, RZ, RZ, R0 ;  /* 0x000000ffff047224 */ /* 0x000fc800078e0000 */
[----:B------:R-:W-:-:S04]  /*0180*/  IMAD.HI.U32 R0, R5, R4, RZ ;  /* 0x0000000405007227 */ /* 0x000fc800078e00ff */
[----:B------:R-:W-:-:S05]  /*0190*/  IMAD R4, R0, R7, R4 ;  /* 0x0000000700047224 */ /* 0x000fca00078e0204 */
[----:B------:R-:W-:-:S13]  /*01a0*/  ISETP.GT.U32.AND P2, PT, R11, R4, PT ;  /* 0x000000040b00720c */ /* 0x000fda0003f44070 */
[----:B------:R-:W-:Y:S02]  /*01b0*/  @!P2 IMAD.IADD R4, R4, 0x1, -R11 ;  /* 0x000000010404a824 */ /* 0x000fe400078e0a0b */
[----:B------:R-:W-:Y:S01]  /*01c0*/  @!P2 VIADD R0, R0, 0x1 ;  /* 0x000000010000a836 */ /* 0x000fe20000000000 */
[----:B------:R-:W-:Y:S02]  /*01d0*/  ISETP.NE.AND P2, PT, R3, RZ, PT ;  /* 0x000000ff0300720c */ /* 0x000fe40003f45270 */
[----:B------:R-:W-:Y:S02]  /*01e0*/  ISETP.GE.U32.AND P0, PT, R4, R11, PT ;  /* 0x0000000b0400720c */ /* 0x000fe40003f06070 */
[----:B------:R-:W-:-:S04]  /*01f0*/  LOP3.LUT R4, R6, R3, RZ, 0x3c, !PT ;  /* 0x0000000306047212 */ /* 0x000fc800078e3cff */
[----:B------:R-:W-:-:S07]  /*0200*/  ISETP.GE.AND P1, PT, R4, RZ, PT ;  /* 0x000000ff0400720c */ /* 0x000fce0003f26270 */
[----:B------:R-:W-:-:S06]  /*0210*/  @P0 IADD3 R0, PT, PT, R0, 0x1, RZ ;  /* 0x0000000100000810 */ /* 0x000fcc0007ffe0ff */
[----:B------:R-:W-:Y:S01]  /*0220*/  @!P1 IMAD.MOV R0, RZ, RZ, -R0 ;  /* 0x000000ffff009224 */ /* 0x000fe200078e0a00 */
[----:B------:R-:W-:-:S04]  /*0230*/  @!P2 LOP3.LUT R0, RZ, R3, RZ, 0x33, !PT ;  /* 0x00000003ff00a212 */ /* 0x000fc800078e33ff */
[----:B------:R-:W-:-:S13]  /*0240*/  ISETP.GT.AND P0, PT, R0, 0x2, PT ;  /* 0x000000020000780c */ /* 0x000fda0003f04270 */
[----:B------:R-:W-:Y:S05]  /*0250*/  @P0 EXIT ;  /* 0x000000000000094d */ /* 0x000fea0003800000 */
[----:B------:R-:W-:Y:S01]  /*0260*/  IABS R9, R2 ;  /* 0x0000000200097213 */ /* 0x000fe20000000000 */
[----:B------:R-:W0:Y:S01]  /*0270*/  LDCU.64 UR4, c[0x0][0x390] ;  /* 0x00007200ff0477ac */ /* 0x000e220008000a00 */
[----:B------:R-:W-:Y:S02]  /*0280*/  IADD3 R8, PT, PT, -R0, RZ, RZ ;  /* 0x000000ff00087210 */ /* 0x000fe40007ffe1ff */
[----:B------:R-:W1:Y:S01]  /*0290*/  I2F.RP R7, R9 ;  /* 0x0000000900077306 */ /* 0x000e620000209400 */
[----:B------:R-:W2:Y:S02]  /*02a0*/  LDCU.64 UR6, c[0x0][0x388] ;  /* 0x00007100ff0677ac */ /* 0x000ea40008000a00 */
[----:B------:R-:W-:-:S05]  /*02b0*/  IMAD R8, R3, R8, R6 ;  /* 0x0000000803087224 */ /* 0x000fca00078e0206 */
[----:B------:R-:W-:Y:S01]  /*02c0*/  IABS R6, R8 ;  /* 0x0000000800067213 */ /* 0x000fe20000000000 */
[----:B-1----:R-:W1:Y:S02]  /*02d0*/  MUFU.RCP R7, R7 ;  /* 0x0000000700077308 */ /* 0x002e640000001000 */
[----:B-1----:R-:W-:-:S06]  /*02e0*/  VIADD R4, R7, 0xffffffe ;  /* 0x0ffffffe07047836 */ /* 0x002fcc0000000000 */
[----:B------:R1:W3:Y:S02]  /*02f0*/  F2I.FTZ.U32.TRUNC.NTZ R5, R4 ;  /* 0x0000000400057305 */ /* 0x0002e4000021f000 */
[----:B-1----:R-:W-:Y:S02]  /*0300*/  HFMA2 R4, -RZ, RZ, 0, 0 ;  /* 0x00000000ff047431 */ /* 0x002fe400000001ff */
[----:B---3--:R-:W-:-:S04]  /*0310*/  IMAD.MOV R10, RZ, RZ, -R5 ;  /* 0x000000ffff0a7224 */ /* 0x008fc800078e0a05 */
[----:B------:R-:W-:-:S04]  /*0320*/  IMAD R11, R10, R9, RZ ;  /* 0x000000090a0b7224 */ /* 0x000fc800078e02ff */
[----:B------:R-:W-:-:S06]  /*0330*/  IMAD.HI.U32 R5, R5, R11, R4 ;  /* 0x0000000b05057227 */ /* 0x000fcc00078e0004 */
[----:B------:R-:W-:-:S04]  /*0340*/  IMAD.HI.U32 R5, R5, R6, RZ ;  /* 0x0000000605057227 */ /* 0x000fc800078e00ff */
[----:B------:R-:W-:-:S04]  /*0350*/  IMAD.MOV R4, RZ, RZ, -R5 ;  /* 0x000000ffff047224 */ /* 0x000fc800078e0a05 */
[----:B------:R-:W-:-:S05]  /*0360*/  IMAD R4, R9, R4, R6 ;  /* 0x0000000409047224 */ /* 0x000fca00078e0206 */
[----:B------:R-:W-:-:S13]  /*0370*/  ISETP.GT.U32.AND P2, PT, R9, R4, PT ;  /* 0x000000040900720c */ /* 0x000fda0003f44070 */
[-C--:B------:R-:W-:Y:S01]  /*0380*/  @!P2 IADD3 R4, PT, PT, R4, -R9.reuse, RZ ;  /* 0x800000090404a210 */ /* 0x080fe20007ffe0ff */
        /* <DEDUP_REMOVED lines=8> */
[C---:B------:R-:W-:Y:S01]  /*0410*/  IADD3 R7, PT, PT, -R5.reuse, RZ, RZ ;  /* 0x000000ff05077210 */ /* 0x040fe20007ffe1ff */
[----:B0-----:R-:W-:-:S04]  /*0420*/  VIADD R9, R5, UR5 ;  /* 0x0000000505097c36 */ /* 0x001fc80008000000 */
[----:B------:R-:W-:Y:S01]  /*0430*/  IMAD R2, R2, R7, R8 ;  /* 0x0000000702027224 */ /* 0x000fe200078e0208 */
[----:B------:R-:W-:-:S04]  /*0440*/  ISETP.GT.AND P1, PT, R9, -0x1, PT ;  /* 0xffffffff0900780c */ /* 0x000fc80003f24270 */
[----:B------:R-:W-:Y:S02]  /*0450*/  IADD3 R7, PT, PT, R2, UR4, RZ ;  /* 0x0000000402077c10 */ /* 0x000fe4000fffe0ff */
[----:B--2---:R-:W-:Y:S02]  /*0460*/  ISETP.LT.AND P1, PT, R9, UR7, P1 ;  /* 0x0000000709007c0c */ /* 0x004fe40008f21270 */
[----:B------:R-:W-:-:S04]  /*0470*/  ISETP.GT.AND P0, PT, R7, -0x1, PT ;  /* 0xffffffff0700780c */ /* 0x000fc80003f04270 */
[----:B------:R-:W-:-:S04]  /*0480*/  ISETP.LT.AND P0, PT, R7, UR6, P0 ;  /* 0x0000000607007c0c */ /* 0x000fc80008701270 */
[----:B------:R-:W-:-:S13]  /*0490*/  PLOP3.LUT P0, PT, P0, P1, PT, 0x80, 0x8 ;  /* 0x000000000008781c */ /* 0x000fda0000703070 */
[----:B------:R-:W-:Y:S05]  /*04a0*/  @!P0 EXIT ;  /* 0x000000000000894d */ /* 0x000fea0003800000 */
[----:B------:R-:W0:Y:S01]  /*04b0*/  LDC.64 R4, c[0x0][0x398] ;  /* 0x0000e600ff047b82 */ /* 0x000e220000000a00 */
[----:B------:R-:W1:Y:S01]  /*04c0*/  LDCU.64 UR4, c[0x0][0x358] ;  /* 0x00006b00ff0477ac */ /* 0x000e620008000a00 */
[----:B------:R-:W-:-:S04]  /*04d0*/  IMAD R3, R3, 0x3, R8 ;  /* 0x0000000303037824 */ /* 0x000fc800078e0208 */
[----:B0-----:R-:W-:-:S06]  /*04e0*/  IMAD.WIDE R2, R3, 0x4, R4 ;  /* 0x0000000403027825 */ /* 0x001fcc00078e0204 */
[----:B-1----:R-:W2:Y:S01]  /*04f0*/  LDG.E R2, desc[UR4][R2.64] ;  /* 0x0000000402027981 */ /* 0x002ea2000c1e1900 */
        /* <DEDUP_REMOVED lines=17> */
.L_x_54:
[----:B------:R-:W0:Y:S08]  /*0610*/  LDC.64 R2, c[0x0][0x380] ;  /* 0x0000e000ff027b82 */ /* 0x000e300000000a00 */
[----:B------:R-:W1:Y:S01]  /*0620*/  LDC R5, c[0x0][0x3ac] ;  /* 0x0000eb00ff057b82 */ /* 0x000e620000000800 */
[----:B0-----:R-:W-:-:S05]  /*0630*/  IMAD.WIDE R2, R7, 0x4, R2 ;  /* 0x0000000407027825 */ /* 0x001fca00078e0202 */
[----:B-1----:R-:W-:Y:S01]  /*0640*/  STG.E desc[UR4][R2.64], R5 ;  /* 0x0000000502007986 */ /* 0x002fe2000c101904 */
[----:B------:R-:W-:Y:S05]  /*0650*/  EXIT ;  /* 0x000000000000794d */ /* 0x000fea0003800000 */
.L_x_55:
        /* <DEDUP_REMOVED lines=10> */
.L_x_82:


//--------------------- .text.DrawRgbaTextureKernel2DBlock --------------------------
	.section	.text.DrawRgbaTextureKernel2DBlock,"ax",@progbits
	.align	128
        .global         DrawRgbaTextureKernel2DBlock
        .type           DrawRgbaTextureKernel2DBlock,@function
        .size           DrawRgbaTextureKernel2DBlock,(.L_x_83 - DrawRgbaTextureKernel2DBlock)
        .other          DrawRgbaTextureKernel2DBlock,@"STO_CUDA_ENTRY STV_DEFAULT"
DrawRgbaTextureKernel2DBlock:
.text.DrawRgbaTextureKernel2DBlock:
[----:B------:R-:W-:Y:S01]  /*0000*/  LDC R1, c[0x0][0x37c] ;  /* 0x0000df00ff017b82 */ /* 0x000fe20000000800 */
[----:B------:R-:W0:Y:S01]  /*0010*/  S2R R6, SR_CTAID.Y ;  /* 0x0000000000067919 */ /* 0x000e220000002600 */
[----:B------:R-:W1:Y:S01]  /*0020*/  LDCU UR4, c[0x0][0x360] ;  /* 0x00006c00ff0477ac */ /* 0x000e620008000800 */
[----:B------:R-:W2:Y:S01]  /*0030*/  S2R R3, SR_CTAID.X ;  /* 0x0000000000037919 */ /* 0x000ea20000002500 */
[----:B------:R-:W3:Y:S01]  /*0040*/  LDCU UR5, c[0x0][0x364] ;  /* 0x00006c80ff0577ac */ /* 0x000ee20008000800 */
[----:B------:R-:W3:Y:S01]  /*0050*/  S2R R2, SR_TID.Y ;  /* 0x0000000000027919 */ /* 0x000ee20000002200 */
[----:B------:R-:W2:Y:S01]  /*0060*/  LDCU UR6, c[0x0][0x370] ;  /* 0x00006e00ff0677ac */ /* 0x000ea20008000800 */
[----:B------:R-:W1:Y:S01]  /*0070*/  S2R R5, SR_TID.X ;  /* 0x0000000000057919 */ /* 0x000e620000002100 */
[C---:B0-----:R-:W-:Y:S01]  /*0080*/  ISETP.GT.U32.AND P0, PT, R6.reuse, 0x2, PT ;  /* 0x000000020600780c */ /* 0x041fe20003f04070 */
[----:B--2---:R-:W-:-:S04]  /*0090*/  IMAD R0, R6, UR6, R3 ;  /* 0x0000000606007c24 */ /* 0x004fc8000f8e0203 */
[--C-:B---3--:R-:W-:Y:S02]  /*00a0*/  IMAD R0, R0, UR5, R2.reuse ;  /* 0x0000000500007c24 */ /* 0x108fe4000f8e0202 */
[----:B------:R-:W-:Y:S02]  /*00b0*/  IMAD R2, R3, UR5, R2 ;  /* 0x0000000503027c24 */ /* 0x000fe4000f8e0202 */
[----:B-1----:R-:W-:-:S04]  /*00c0*/  IMAD R7, R0, UR4, R5 ;  /* 0x0000000400077c24 */ /* 0x002fc8000f8e0205 */
[----:B------:R-:W-:Y:S05]  /*00d0*/  @P0 EXIT ;  /* 0x000000000000094d */ /* 0x000fea0003800000 */
[----:B------:R-:W-:Y:S01]  /*00e0*/  ISETP.NE.AND P0, PT, R6, RZ, PT ;  /* 0x000000ff0600720c */ /* 0x000fe20003f05270 */
[----:B------:R-:W-:-:S12]  /*00f0*/  HFMA2 R0, -RZ, RZ, 0, 1.1920928955078125e-07 ;  /* 0x00000002ff007431 */ /* 0x000fd800000001ff */
[----:B------:R-:W-:Y:S05]  /*0100*/  @!P0 BRA `(.L_x_56) ;  /* 0x00000000000c8947 */ /* 0x000fea0003800000 */
[----:B------:R-:W-:-:S13]  /*0110*/  ISETP.NE.AND P0, PT, R6, 0x2, PT ;  /* 0x000000020600780c */ /* 0x000fda0003f05270 */
[----:B------:R-:W-:Y:S02]  /*0120*/  @!P0 MOV R0, RZ ;  /* 0x000000ff00008202 */ /* 0x000fe40000000f00 */
[----:B------:R-:W-:-:S07]  /*0130*/  @P0 MOV R0, R6 ;  /* 0x0000000600000202 */ /* 0x000fce0000000f00 */
.L_x_56:
[----:B------:R-:W0:Y:S01]  /*0140*/  LDCU.64 UR4, c[0x0][0x390] ;  /* 0x00007200ff0477ac */ /* 0x000e220008000a00 */
[----:B------:R-:W1:Y:S01]  /*0150*/  LDCU.64 UR8, c[0x0][0x388] ;  /* 0x00007100ff0877ac */ /* 0x000e620008000a00 */
[----:B0-----:R-:W-:Y:S02]  /*0160*/  IADD3 R8, PT, PT, R5, UR4, RZ ;  /* 0x0000000405087c10 */ /* 0x001fe4000fffe0ff */
[----:B------:R-:W-:Y:S01]  /*0170*/  IADD3 R9, PT, PT, R2, UR5, RZ ;  /* 0x0000000502097c10 */ /* 0x000fe2000fffe0ff */
[----:B------:R-:W0:Y:S01]  /*0180*/  LDCU.64 UR4, c[0x0][0x3a0] ;  /* 0x00007400ff0477ac */ /* 0x000e220008000a00 */
[C---:B------:R-:W-:Y:S02]  /*0190*/  ISETP.GT.AND P1, PT, R8.reuse, -0x1, PT ;  /* 0xffffffff0800780c */ /* 0x040fe40003f24270 */
[----:B------:R-:W-:Y:S02]  /*01a0*/  ISETP.GT.AND P0, PT, R9, -0x1, PT ;  /* 0xffffffff0900780c */ /* 0x000fe40003f04270 */
[----:B-1----:R-:W-:-:S02]  /*01b0*/  ISETP.LT.AND P1, PT, R8, UR8, P1 ;  /* 0x0000000808007c0c */ /* 0x002fc40008f21270 */
[----:B------:R-:W-:-:S04]  /*01c0*/  ISETP.LT.AND P0, PT, R9, UR9, P0 ;  /* 0x0000000909007c0c */ /* 0x000fc80008701270 */
[----:B------:R-:W-:Y:S01]  /*01d0*/  PLOP3.LUT P0, PT, P1, P0, PT, 0x80, 0x8 ;  /* 0x000000000008781c */ /* 0x000fe20000f01070 */
[----:B0-----:R-:W-:-:S12]  /*01e0*/  UIMAD UR4, UR5, UR4, URZ ;  /* 0x00000004050472a4 */ /* 0x001fd8000f8e02ff */
[----:B------:R-:W-:Y:S05]  /*01f0*/  @!P0 EXIT ;  /* 0x000000000000894d */ /* 0x000fea0003800000 */
[----:B------:R-:W0:Y:S01]  /*0200*/  LDC.64 R2, c[0x0][0x398] ;  /* 0x0000e600ff027b82 */ /* 0x000e220000000a00 */
[----:B------:R-:W1:Y:S01]  /*0210*/  LDCU.64 UR6, c[0x0][0x358] ;  /* 0x00006b00ff0677ac */ /* 0x000e620008000a00 */
[----:B------:R-:W-:Y:S01]  /*0220*/  IADD3 R6, PT, PT, -R6, 0x3, RZ ;  /* 0x0000000306067810 */ /* 0x000fe20007ffe1ff */
[----:B------:R-:W-:-:S04]  /*0230*/  IMAD R9, R0, UR9, R9 ;  /* 0x0000000900097c24 */ /* 0x000fc8000f8e0209 */
[----:B------:R-:W-:Y:S01]  /*0240*/  IMAD R11, R6, UR4, R7 ;  /* 0x00000004060b7c24 */ /* 0x000fe2000f8e0207 */
[----:B------:R-:W2:Y:S01]  /*0250*/  LDC.64 R4, c[0x0][0x380] ;  /* 0x0000e000ff047b82 */ /* 0x000ea20000000a00 */
[----:B------:R-:W-:Y:S02]  /*0260*/  IMAD R9, R9, UR8, R8 ;  /* 0x0000000809097c24 */ /* 0x000fe4000f8e0208 */
[----:B0-----:R-:W-:-:S04]  /*0270*/  IMAD.WIDE R6, R7, 0x4, R2 ;  /* 0x0000000407067825 */ /* 0x001fc800078e0202 */
[----:B------:R-:W-:Y:S02]  /*0280*/  IMAD.WIDE R2, R11, 0x4, R2 ;  /* 0x000000040b027825 */ /* 0x000fe400078e0202 */
[----:B-1----:R-:W3:Y:S02]  /*0290*/  LDG.E R7, desc[UR6][R6.64] ;  /* 0x0000000606077981 */ /* 0x002ee4000c1e1900 */
[----:B--2---:R-:W-:Y:S02]  /*02a0*/  IMAD.WIDE R4, R9, 0x4, R4 ;  /* 0x0000000409047825 */ /* 0x004fe400078e0204 */
[----:B------:R-:W3:Y:S04]  /*02b0*/  LDG.E R2, desc[UR6][R2.64] ;  /* 0x0000000602027981 */ /* 0x000ee8000c1e1900 */
[----:B------:R-:W2:Y:S01]  /*02c0*/  LDG.E R0, desc[UR6][R4.64] ;  /* 0x0000000604007981 */ /* 0x000ea2000c1e1900 */
[C---:B---3--:R-:W-:Y:S01]  /*02d0*/  FMUL R11, R2.reuse, R7 ;  /* 0x00000007020b7220 */ /* 0x048fe20000400000 */
[----:B------:R-:W-:-:S04]  /*02e0*/  FADD R9, -R2, 1 ;  /* 0x3f80000002097421 */ /* 0x000fc80000000100 */
[----:B--2---:R-:W-:-:S05]  /*02f0*/  FFMA R9, R0, R9, R11 ;  /* 0x0000000900097223 */ /* 0x004fca000000000b */
[----:B------:R-:W-:Y:S01]  /*0300*/  STG.E desc[UR6][R4.64], R9 ;  /* 0x0000000904007986 */ /* 0x000fe2000c101906 */
[----:B------:R-:W-:Y:S05]  /*0310*/  EXIT ;  /* 0x000000000000794d */ /* 0x000fea0003800000 */
.L_x_57:
        /* <DEDUP_REMOVED lines=14> */
.L_x_83:


//--------------------- .text.DrawMaskedColorKernelNearestNeighbor --------------------------
	.section	.text.DrawMaskedColorKernelNearestNeighbor,"ax",@progbits
	.align	128
        .global         DrawMaskedColorKernelNearestNeighbor
        .type           DrawMaskedColorKernelNearestNeighbor,@function
        .size           DrawMaskedColorKernelNearestNeighbor,(.L_x_84 - DrawMaskedColorKernelNearestNeighbor)
        .other          DrawMaskedColorKernelNearestNeighbor,@"STO_CUDA_ENTRY STV_DEFAULT"
DrawMaskedColorKernelNearestNeighbor:
.text.DrawMaskedColorKernelNearestNeighbor:
        /* <DEDUP_REMOVED lines=10> */
[----:B-1----:R-:W-:-:S04]  /*00a0*/  IMAD R0, R0, UR5, R9 ;  /* 0x0000000500007c24 */ /* 0x002fc8000f8e0209 */
[----:B--2---:R-:W-:-:S03]  /*00b0*/  IMAD R8, R0, UR4, R11 ;  /* 0x0000000400087c24 */ /* 0x004fc6000f8e020b */
[----:B0-----:R-:W0:Y:S02]  /*00c0*/  MUFU.RCP R4, R4 ;  /* 0x0000000400047308 */ /* 0x001e240000001000 */
[----:B------:R-:W-:Y:S01]  /*00d0*/  IABS R0, R8 ;  /* 0x0000000800007213 */ /* 0x000fe20000000000 */
[----:B0-----:R-:W-:Y:S01]  /*00e0*/  VIADD R6, R4, 0xffffffe ;  /* 0x0ffffffe04067836 */ /* 0x001fe20000000000 */
[----:B------:R-:W-:-:S04]  /*00f0*/  IABS R4, R5 ;  /* 0x0000000500047213 */ /* 0x000fc80000000000 */
[----:B------:R0:W1:Y:S02]  /*0100*/  F2I.FTZ.U32.TRUNC.NTZ R7, R6 ;  /* 0x0000000600077305 */ /* 0x000064000021f000 */
[----:B0-----:R-:W-:Y:S02]  /*0110*/  HFMA2 R6, -RZ, RZ, 0, 0 ;  /* 0x00000000ff067431 */ /* 0x001fe400000001ff */
[----:B-1----:R-:W-:-:S04]  /*0120*/  IMAD.MOV R10, RZ, RZ, -R7 ;  /* 0x000000ffff0a7224 */ /* 0x002fc800078e0a07 */
[----:B------:R-:W-:Y:S01]  /*0130*/  IMAD R9, R10, R13, RZ ;  /* 0x0000000d0a097224 */ /* 0x000fe200078e02ff */
[----:B------:R-:W-:-:S03]  /*0140*/  IABS R10, R2 ;  /* 0x00000002000a7213 */ /* 0x000fc60000000000 */
[----:B------:R-:W-:-:S04]  /*0150*/  IMAD.HI.U32 R7, R7, R9, R6 ;  /* 0x0000000907077227 */ /* 0x000fc800078e0006 */
[----:B------:R-:W-:Y:S01]  /*0160*/  IMAD.MOV R9, RZ, RZ, -R4 ;  /* 0x000000ffff097224 */ /* 0x000fe200078e0a04 */
[----:B------:R-:W-:Y:S01]  /*0170*/  MOV R4, R10 ;  /* 0x0000000a00047202 */ /* 0x000fe20000000f00 */
[----:B------:R-:W-:-:S04]  /*0180*/  IMAD.MOV.U32 R6, RZ, RZ, R0 ;  /* 0x000000ffff067224 */ /* 0x000fc800078e0000 */
[----:B------:R-:W-:Y:S02]  /*0190*/  IMAD.HI.U32 R0, R7, R6, RZ ;  /* 0x0000000607007227 */ /* 0x000fe400078e00ff */
[----:B------:R-:W0:Y:S02]  /*01a0*/  I2F.RP R7, R4 ;  /* 0x0000000400077306 */ /* 0x000e240000209400 */
[----:B------:R-:W-:-:S05]  /*01b0*/  IMAD R6, R0, R9, R6 ;  /* 0x0000000900067224 */ /* 0x000fca00078e0206 */
[----:B------:R-:W-:Y:S01]  /*01c0*/  ISETP.GT.U32.AND P1, PT, R13, R6, PT ;  /* 0x000000060d00720c */ /* 0x000fe20003f24070 */
[----:B0-----:R-:W0:-:S12]  /*01d0*/  MUFU.RCP R7, R7 ;  /* 0x0000000700077308 */ /* 0x001e180000001000 */
[----:B------:R-:W-:Y:S01]  /*01e0*/  @!P1 IMAD.IADD R6, R6, 0x1, -R13 ;  /* 0x0000000106069824 */ /* 0x000fe200078e0a0d */
[----:B------:R-:W-:Y:S02]  /*01f0*/  @!P1 IADD3 R0, PT, PT, R0, 0x1, RZ ;  /* 0x0000000100009810 */ /* 0x000fe40007ffe0ff */
[----:B------:R-:W-:Y:S02]  /*0200*/  ISETP.NE.AND P1, PT, R5, RZ, PT ;  /* 0x000000ff0500720c */ /* 0x000fe40003f25270 */
[----:B------:R-:W-:Y:S02]  /*0210*/  ISETP.GE.U32.AND P0, PT, R6, R13, PT ;  /* 0x0000000d0600720c */ /* 0x000fe40003f06070 */
[----:B------:R-:W-:-:S04]  /*0220*/  LOP3.LUT R6, R8, R5, RZ, 0x3c, !PT ;  /* 0x0000000508067212 */ /* 0x000fc800078e3cff */
[----:B------:R-:W-:Y:S01]  /*0230*/  ISETP.GE.AND P2, PT, R6, RZ, PT ;  /* 0x000000ff0600720c */ /* 0x000fe20003f46270 */
[----:B0-----:R-:W-:-:S04]  /*0240*/  VIADD R10, R7, 0xffffffe ;  /* 0x0ffffffe070a7836 */ /* 0x001fc80000000000 */
[----:B------:R0:W1:Y:S02]  /*0250*/  F2I.FTZ.U32.TRUNC.NTZ R11, R10 ;  /* 0x0000000a000b7305 */ /* 0x000064000021f000 */
[----:B------:R-:W-:-:S06]  /*0260*/  @P0 VIADD R0, R0, 0x1 ;  /* 0x0000000100000836 */ /* 0x000fcc0000000000 */
[----:B------:R-:W-:Y:S01]  /*0270*/  @!P2 IMAD.MOV R0, RZ, RZ, -R0 ;  /* 0x000000ffff00a224 */ /* 0x000fe200078e0a00 */
[----:B------:R-:W-:Y:S01]  /*0280*/  @!P1 LOP3.LUT R0, RZ, R5, RZ, 0x33, !PT ;  /* 0x00000005ff009212 */ /* 0x000fe200078e33ff */
[----:B0-----:R-:W-:-:S03]  /*0290*/  IMAD.MOV.U32 R10, RZ, RZ, RZ ;  /* 0x000000ffff0a7224 */ /* 0x001fc600078e00ff */
[----:B------:R-:W-:Y:S01]  /*02a0*/  ISETP.GT.AND P3, PT, R0, 0x2, PT ;  /* 0x000000020000780c */ /* 0x000fe20003f64270 */
[----:B------:R-:W-:Y:S01]  /*02b0*/  IMAD.MOV R6, RZ, RZ, -R0 ;  /* 0x000000ffff067224 */ /* 0x000fe200078e0a00 */
[----:B-1----:R-:W-:-:S03]  /*02c0*/  IADD3 R7, PT, PT, RZ, -R11, RZ ;  /* 0x8000000bff077210 */ /* 0x002fc60007ffe0ff */
[----:B------:R-:W-:Y:S02]  /*02d0*/  IMAD R9, R5, R6, R8 ;  /* 0x0000000605097224 */ /* 0x000fe400078e0208 */
[----:B------:R-:W-:-:S03]  /*02e0*/  IMAD R5, R7, R4, RZ ;  /* 0x0000000407057224 */ /* 0x000fc600078e02ff */
[----:B------:R-:W-:Y:S01]  /*02f0*/  IABS R7, R9 ;  /* 0x0000000900077213 */ /* 0x000fe20000000000 */
[----:B------:R-:W-:-:S06]  /*0300*/  IMAD.HI.U32 R10, R11, R5, R10 ;  /* 0x000000050b0a7227 */ /* 0x000fcc00078e000a */
[----:B------:R-:W-:-:S05]  /*0310*/  IMAD.HI.U32 R5, R10, R7, RZ ;  /* 0x000000070a057227 */ /* 0x000fca00078e00ff */
[----:B------:R-:W-:-:S05]  /*0320*/  IADD3 R6, PT, PT, -R5, RZ, RZ ;  /* 0x000000ff05067210 */ /* 0x000fca0007ffe1ff */
[----:B------:R-:W-:Y:S01]  /*0330*/  IMAD R7, R4, R6, R7 ;  /* 0x0000000604077224 */ /* 0x000fe200078e0207 */
[----:B------:R-:W-:-:S04]  /*0340*/  LOP3.LUT R6, R9, R2, RZ, 0x3c, !PT ;  /* 0x0000000209067212 */ /* 0x000fc800078e3cff */
[----:B------:R-:W-:Y:S02]  /*0350*/  ISETP.GT.U32.AND P2, PT, R4, R7, PT ;  /* 0x000000070400720c */ /* 0x000fe40003f44070 */
[----:B------:R-:W-:-:S11]  /*0360*/  ISETP.GE.AND P0, PT, R6, RZ, PT ;  /* 0x000000ff0600720c */ /* 0x000fd60003f06270 */
[----:B------:R-:W-:-:S05]  /*0370*/  @!P2 IMAD.IADD R7, R7, 0x1, -R4 ;  /* 0x000000010707a824 */ /* 0x000fca00078e0a04 */
[----:B------:R-:W-:Y:S01]  /*0380*/  ISETP.GE.U32.AND P1, PT, R7, R4, PT ;  /* 0x000000040700720c */ /* 0x000fe20003f26070 */
[----:B------:R-:W-:-:S12]  /*0390*/  @P3 EXIT ;  /* 0x000000000000394d */ /* 0x000fd80003800000 */
[----:B------:R-:W-:Y:S01]  /*03a0*/  ISETP.NE.AND P3, PT, R0, RZ, PT ;  /* 0x000000ff0000720c */ /* 0x000fe20003f65270 */
[----:B------:R-:W-:Y:S01]  /*03b0*/  @!P2 VIADD R5, R5, 0x1 ;  /* 0x000000010505a836 */ /* 0x000fe20000000000 */
[----:B------:R-:W-:Y:S01]  /*03c0*/  BSSY.RECONVERGENT B0, `(.L_x_58) ;  /* 0x000000a000007945 */ /* 0x000fe20003800200 */
[----:B------:R-:W-:Y:S02]  /*03d0*/  ISETP.NE.AND P2, PT, R2, RZ, PT ;  /* 0x000000ff0200720c */ /* 0x000fe40003f45270 */
[----:B------:R-:W-:Y:S02]  /*03e0*/  LOP3.LUT R8, RZ, R2, RZ, 0x33, !PT ;  /* 0x00000002ff087212 */ /* 0x000fe400078e33ff */
[----:B------:R-:W-:-:S05]  /*03f0*/  @P1 IADD3 R5, PT, PT, R5, 0x1, RZ ;  /* 0x0000000105051810 */ /* 0x000fca0007ffe0ff */
[----:B------:R-:W-:Y:S02]  /*0400*/  IMAD.MOV.U32 R7, RZ, RZ, R5 ;  /* 0x000000ffff077224 */ /* 0x000fe400078e0005 */
[----:B------:R-:W-:Y:S01]  /*0410*/  IMAD.MOV.U32 R5, RZ, RZ, 0x2 ;  /* 0x00000002ff057424 */ /* 0x000fe200078e00ff */
[----:B------:R-:W-:Y:S06]  /*0420*/  @!P3 BRA `(.L_x_59) ;  /* 0x00000000000cb947 */ /* 0x000fec0003800000 */
[----:B------:R-:W-:-:S13]  /*0430*/  ISETP.NE.AND P1, PT, R0, 0x2, PT ;  /* 0x000000020000780c */ /* 0x000fda0003f25270 */
[----:B------:R-:W-:Y:S01]  /*0440*/  @!P1 MOV R5, RZ ;  /* 0x000000ff00059202 */ /* 0x000fe20000000f00 */
[----:B------:R-:W-:-:S07]  /*0450*/  @P1 IMAD.MOV.U32 R5, RZ, RZ, R0 ;  /* 0x000000ffff051224 */ /* 0x000fce00078e0000 */
.L_x_59:
[----:B------:R-:W-:Y:S05]  /*0460*/  BSYNC.RECONVERGENT B0 ;  /* 0x0000000000007941 */ /* 0x000fea0003800200 */
.L_x_58:
[----:B------:R-:W0:Y:S01]  /*0470*/  LDCU.64 UR4, c[0x0][0x390] ;  /* 0x00007200ff0477ac */ /* 0x000e220008000a00 */
[----:B------:R-:W-:Y:S01]  /*0480*/  @!P0 IMAD.MOV R7, RZ, RZ, -R7 ;  /* 0x000000ffff078224 */ /* 0x000fe200078e0a07 */
[----:B------:R-:W1:Y:S04]  /*0490*/  LDCU.64 UR6, c[0x0][0x388] ;  /* 0x00007100ff0677ac */ /* 0x000e680008000a00 */
[----:B------:R-:W-:-:S04]  /*04a0*/  SEL R14, R8, R7, !P2 ;  /* 0x00000007080e7207 */ /* 0x000fc80005000000 */
[----:B------:R-:W-:-:S05]  /*04b0*/  IADD3 R7, PT, PT, -R14, RZ, RZ ;  /* 0x000000ff0e077210 */ /* 0x000fca0007ffe1ff */
[----:B------:R-:W-:Y:S02]  /*04c0*/  IMAD R15, R2, R7, R9 ;  /* 0x00000007020f7224 */ /* 0x000fe400078e0209 */
[----:B0-----:R-:W-:-:S03]  /*04d0*/  VIADD R6, R14, UR5 ;  /* 0x000000050e067c36 */ /* 0x001fc60008000000 */
[----:B------:R-:W-:Y:S02]  /*04e0*/  IADD3 R7, PT, PT, R15, UR4, RZ ;  /* 0x000000040f077c10 */ /* 0x000fe4000fffe0ff */
[C---:B------:R-:W-:Y:S02]  /*04f0*/  ISETP.GT.AND P1, PT, R6.reuse, -0x1, PT ;  /* 0xffffffff0600780c */ /* 0x040fe40003f24270 */
[C---:B------:R-:W-:Y:S02]  /*0500*/  ISETP.GT.AND P0, PT, R7.reuse, -0x1, PT ;  /* 0xffffffff0700780c */ /* 0x040fe40003f04270 */
[----:B-1----:R-:W-:Y:S02]  /*0510*/  ISETP.LT.AND P1, PT, R6, UR7, P1 ;  /* 0x0000000706007c0c */ /* 0x002fe40008f21270 */
[----:B------:R-:W-:-:S04]  /*0520*/  ISETP.LT.AND P0, PT, R7, UR6, P0 ;  /* 0x0000000607007c0c */ /* 0x000fc80008701270 */
[----:B------:R-:W-:-:S13]  /*0530*/  PLOP3.LUT P0, PT, P0, P1, PT, 0x80, 0x8 ;  /* 0x000000000008781c */ /* 0x000fda0000703070 */
[----:B------:R-:W-:Y:S05]  /*0540*/  @!P0 EXIT ;  /* 0x000000000000894d */ /* 0x000fea0003800000 */
[----:B------:R-:W-:Y:S01]  /*0550*/  IABS R11, R3 ;  /* 0x00000003000b7213 */ /* 0x000fe20000000000 */
[----:B------:R-:W0:Y:S01]  /*0560*/  LDC R9, c[0x0][0x3a4] ;  /* 0x0000e900ff097b82 */ /* 0x000e220000000800 */
[----:B------:R-:W1:Y:S02]  /*0570*/  LDCU UR8, c[0x0][0x3a0] ;  /* 0x00007400ff0877ac */ /* 0x000e640008000800 */
[----:B------:R-:W2:Y:S01]  /*0580*/  I2F.RP R16, R11 ;  /* 0x0000000b00107306 */ /* 0x000ea20000209400 */
[----:B------:R-:W3:Y:S07]  /*0590*/  LDCU.64 UR4, c[0x0][0x358] ;  /* 0x00006b00ff0477ac */ /* 0x000eee0008000a00 */
[----:B--2---:R-:W2:Y:S01]  /*05a0*/  MUFU.RCP R16, R16 ;  /* 0x0000001000107308 */ /* 0x004ea20000001000 */
[----:B-1----:R-:W-:-:S02]  /*05b0*/  IMAD R15, R15, UR8, RZ ;  /* 0x000000080f0f7c24 */ /* 0x002fc4000f8e02ff */
[----:B0-----:R-:W-:-:S03]  /*05c0*/  IMAD R14, R14, R9, RZ ;  /* 0x000000090e0e7224 */ /* 0x001fc600078e02ff */
[----:B------:R-:W-:Y:S01]  /*05d0*/  LOP3.LUT R2, R15, R2, RZ, 0x3c, !PT ;  /* 0x000000020f027212 */ /* 0x000fe200078e3cff */
[----:B--2---:R-:W-:-:S04]  /*05e0*/  VIADD R12, R16, 0xffffffe ;  /* 0x0ffffffe100c7836 */ /* 0x004fc80000000000 */
[----:B------:R0:W1:Y:S02]  /*05f0*/  F2I.FTZ.U32.TRUNC.NTZ R13, R12 ;  /* 0x0000000c000d7305 */ /* 0x000064000021f000 */
[----:B0-----:R-:W-:Y:S01]  /*0600*/  IMAD.MOV.U32 R12, RZ, RZ, RZ ;  /* 0x000000ffff0c7224 */ /* 0x001fe200078e00ff */
[----:B-1----:R-:W-:-:S05]  /*0610*/  IADD3 R18, PT, PT, RZ, -R13, RZ ;  /* 0x8000000dff127210 */ /* 0x002fca0007ffe0ff */
[----:B------:R-:W-:Y:S01]  /*0620*/  IMAD R17, R18, R11, RZ ;  /* 0x0000000b12117224 */ /* 0x000fe200078e02ff */
[----:B------:R-:W-:Y:S02]  /*0630*/  IABS R18, R14 ;  /* 0x0000000e00127213 */ /* 0x000fe40000000000 */
[----:B------:R-:W-:Y:S01]  /*0640*/  LOP3.LUT R14, R14, R3, RZ, 0x3c, !PT ;  /* 0x000000030e0e7212 */ /* 0x000fe200078e3cff */
[----:B------:R-:W-:Y:S01]  /*0650*/  IMAD.HI.U32 R13, R13, R17, R12 ;  /* 0x000000110d0d7227 */ /* 0x000fe200078e000c */
[----:B------:R-:W-:Y:S02]  /*0660*/  IABS R12, R15 ;  /* 0x0000000f000c7213 */ /* 0x000fe40000000000 */
[----:B------:R-:W-:-:S03]  /*0670*/  ISETP.GE.AND P1, PT, R14, RZ, PT ;  /* 0x000000ff0e00720c */ /* 0x000fc60003f26270 */
[----:B------:R-:W-:Y:S01]  /*0680*/  IMAD.HI.U32 R16, R13, R18, RZ ;  /* 0x000000120d107227 */ /* 0x000fe200078e00ff */
[----:B------:R-:W-:-:S03]  /*0690*/  MOV R13, R12 ;  /* 0x0000000c000d7202 */ /* 0x000fc60000000f00 */
[----:B------:R-:W-:Y:S02]  /*06a0*/  IMAD.MOV R17, RZ, RZ, -R16 ;  /* 0x000000ffff117224 */ /* 0x000fe400078e0a10 */
[----:B------:R-:W-:-:S04]  /*06b0*/  IMAD.HI.U32 R12, R10, R13, RZ ;  /* 0x0000000d0a0c7227 */ /* 0x000fc800078e00ff */
[----:B------:R-:W-:Y:S01]  /*06c0*/  IMAD R10, R11, R17, R18 ;  /* 0x000000110b0a7224 */ /* 0x000fe200078e0212 */
[----:B------:R-:W-:-:S04]  /*06d0*/  IADD3 R17, PT, PT, -R12, RZ, RZ ;  /* 0x000000ff0c117210 */ /* 0x000fc80007ffe1ff */
[----:B------:R-:W-:Y:S01]  /*06e0*/  ISETP.GT.U32.AND P0, PT, R11, R10, PT ;  /* 0x0000000a0b00720c */ /* 0x000fe20003f04070 */
[----:B------:R-:W-:-:S05]  /*06f0*/  IMAD R13, R4, R17, R13 ;  /* 0x00000011040d7224 */ /* 0x000fca00078e020d */
[----:B------:R-:W-:-:S07]  /*0700*/  ISETP.GT.U32.AND P4, PT, R4, R13, PT ;  /* 0x0000000d0400720c */ /* 0x000fce0003f84070 */
[----:B------:R-:W-:Y:S02]  /*0710*/  @!P0 IMAD.IADD R10, R10, 0x1, -R11 ;  /* 0x000000010a0a8824 */ /* 0x000fe400078e0a0b */
[----:B------:R-:W-:Y:S01]  /*0720*/  @!P0 VIADD R16, R16, 0x1 ;  /* 0x0000000110108836 */ /* 0x000fe20000000000 */
[----:B------:R-:W-:Y:S02]  /*0730*/  ISETP.NE.AND P0, PT, R3, RZ, PT ;  /* 0x000000ff0300720c */ /* 0x000fe40003f05270 */
[----:B------:R-:W-:Y:S01]  /*0740*/  ISETP.GE.U32.AND P5, PT, R10, R11, PT ;  /* 0x0000000b0a00720c */ /* 0x000fe20003fa6070 */
[----:B------:R-:W-:Y:S01]  /*0750*/  @!P4 VIADD R12, R12, 0x1 ;  /* 0x000000010c0cc836 */ /* 0x000fe20000000000 */
[-C--:B------:R-:W-:Y:S01]  /*0760*/  @!P4 IADD3 R13, PT, PT, R13, -R4.reuse, RZ ;  /* 0x800000040d0dc210 */ /* 0x080fe20007ffe0ff */
[----:B------:R-:W0:Y:S03]  /*0770*/  LDC.64 R10, c[0x0][0x398] ;  /* 0x0000e600ff0a7b82 */ /* 0x000e260000000a00 */
[----:B------:R-:W-:-:S07]  /*0780*/  ISETP.GE.U32.AND P3, PT, R13, R4, PT ;  /* 0x000000040d00720c */ /* 0x000fce0003f66070 */
[----:B------:R-:W-:Y:S02]  /*0790*/  @P5 IADD3 R16, PT, PT, R16, 0x1, RZ ;  /* 0x0000000110105810 */ /* 0x000fe40007ffe0ff */
[----:B------:R-:W-:-:S03]  /*07a0*/  ISETP.GE.AND P5, PT, R2, RZ, PT ;  /* 0x000000ff0200720c */ /* 0x000fc60003fa6270 */
[----:B------:R-:W-:Y:S01]  /*07b0*/  @!P1 IMAD.MOV R16, RZ, RZ, -R16 ;  /* 0x000000ffff109224 */ /* 0x000fe200078e0a10 */
[----:B------:R-:W-:Y:S02]  /*07c0*/  @P3 IADD3 R12, PT, PT, R12, 0x1, RZ ;  /* 0x000000010c0c3810 */ /* 0x000fe40007ffe0ff */
[----:B------:R-:W-:-:S05]  /*07d0*/  @!P0 LOP3.LUT R16, RZ, R3, RZ, 0x33, !PT ;  /* 0x00000003ff108212 */ /* 0x000fca00078e33ff */
[----:B------:R-:W-:Y:S02]  /*07e0*/  IMAD R9, R9, 0x3, R16 ;  /* 0x0000000309097824 */ /* 0x000fe400078e0210 */
[----:B------:R-:W-:-:S04]  /*07f0*/  @!P5 IADD3 R12, PT, PT, -R12, RZ, RZ ;  /* 0x000000ff0c0cd210 */ /* 0x000fc80007ffe1ff */
[----:B------:R-:W-:-:S05]  /*0800*/  SEL R8, R8, R12, !P2 ;  /* 0x0000000c08087207 */ /* 0x000fca0005000000 */
[----:B------:R-:W-:-:S04]  /*0810*/  IMAD R9, R9, UR8, R8 ;  /* 0x0000000809097c24 */ /* 0x000fc8000f8e0208 */
[----:B0-----:R-:W-:-:S06]  /*0820*/  IMAD.WIDE R10, R9, 0x4, R10 ;  /* 0x00000004090a7825 */ /* 0x001fcc00078e020a */
[----:B---3--:R-:W2:Y:S01]  /*0830*/  LDG.E R10, desc[UR4][R10.64] ;  /* 0x000000040a0a7981 */ /* 0x008ea2000c1e1900 */
[----:B------:R-:W-:-:S04]  /*0840*/  IMAD R6, R5, UR7, R6 ;  /* 0x0000000705067c24 */ /* 0x000fc8000f8e0206 */
[----:B------:R-:W-:Y:S01]  /*0850*/  IMAD R7, R6, UR6, R7 ;  /* 0x0000000606077c24 */ /* 0x000fe2000f8e0207 */
[----:B--2---:R-:W-:-:S13]  /*0860*/  FSETP.GT.AND P0, PT, R10, RZ, PT ;  /* 0x000000ff0a00720b */ /* 0x004fda0003f04000 */
[----:B------:R-:W-:Y:S05]  /*0870*/  @!P0 EXIT ;  /* 0x000000000000894d */ /* 0x000fea0003800000 */
[----:B------:R-:W0:Y:S02]  /*0880*/  LDC.64 R2, c[0x0][0x380] ;  /* 0x0000e000ff027b82 */ /* 0x000e240000000a00 */
[----:B0-----:R-:W-:-:S05]  /*0890*/  IMAD.WIDE R2, R7, 0x4, R2 ;  /* 0x0000000407027825 */ /* 0x001fca00078e0202 */
[----:B------:R-:W2:Y:S01]  /*08a0*/  LDG.E R4, desc[UR4][R2.64] ;  /* 0x0000000402047981 */ /* 0x000ea2000c1e1900 */
[----:B------:R-:W-:Y:S01]  /*08b0*/  ISETP.NE.AND P0, PT, R0, 0x1, PT ;  /* 0x000000010000780c */ /* 0x000fe20003f05270 */
[----:B------:R-:W-:-:S04]  /*08c0*/  FADD R5, -R10, 1 ;  /* 0x3f8000000a057421 */ /* 0x000fc80000000100 */
[----:B--2---:R-:W-:-:S08]  /*08d0*/  FMUL R7, R4, R5 ;  /* 0x0000000504077220 */ /* 0x004fd00000400000 */
[----:B------:R-:W-:Y:S05]  /*08e0*/  @!P0 BRA `(.L_x_60) ;  /* 0x0000000000248947 */ /* 0x000fea0003800000 */
[----:B------:R-:W-:-:S13]  /*08f0*/  ISETP.NE.AND P0, PT, R0, RZ, PT ;  /* 0x000000ff0000720c */ /* 0x000fda0003f05270 */
[----:B------:R-:W0:Y:S02]  /*0900*/  @!P0 LDC R5, c[0x0][0x3b0] ;  /* 0x0000ec00ff058b82 */ /* 0x000e240000000800 */
[----:B0-----:R-:W-:-:S05]  /*0910*/  @!P0 FFMA R5, R10, R5, R7 ;  /* 0x000000050a058223 */ /* 0x001fca0000000007 */
[----:B------:R0:W-:Y:S01]  /*0920*/  @!P0 STG.E desc[UR4][R2.64], R5 ;  /* 0x0000000502008986 */ /* 0x0001e2000c101904 */
[----:B------:R-:W-:Y:S05]  /*0930*/  @!P0 EXIT ;  /* 0x000000000000894d */ /* 0x000fea0003800000 */
[----:B------:R-:W0:Y:S02]  /*0940*/  LDCU UR6, c[0x0][0x3b8] ;  /* 0x00007700ff0677ac */ /* 0x000e240008000800 */
[----:B0-----:R-:W-:-:S05]  /*0950*/  FFMA R5, R10, UR6, R7 ;  /* 0x000000060a057c23 */ /* 0x001fca0008000007 */
[----:B------:R-:W-:Y:S01]  /*0960*/  STG.E desc[UR4][R2.64], R5 ;  /* 0x0000000502007986 */ /* 0x000fe2000c101904 */
[----:B------:R-:W-:Y:S05]  /*0970*/  EXIT ;  /* 0x000000000000794d */ /* 0x000fea0003800000 */
.L_x_60:
[----:B------:R-:W0:Y:S02]  /*0980*/  LDCU UR6, c[0x0][0x3b4] ;  /* 0x00007680ff0677ac */ /* 0x000e240008000800 */
[----:B0-----:R-:W-:-:S05]  /*0990*/  FFMA R5, R10, UR6, R7 ;  /* 0x000000060a057c23 */ /* 0x001fca0008000007 */
[----:B------:R-:W-:Y:S01]  /*09a0*/  STG.E desc[UR4][R2.64], R5 ;  /* 0x0000000502007986 */ /* 0x000fe2000c101904 */
[----:B------:R-:W-:Y:S05]  /*09b0*/  EXIT ;  /* 0x000000000000794d */ /* 0x000fea0003800000 */
.L_x_61:
        /* <DEDUP_REMOVED lines=12> */
.L_x_84:


//--------------------- .text.DrawRgbaTextureKernelNearestNeighbor --------------------------
	.section	.text.DrawRgbaTextureKernelNearestNeighbor,"ax",@progbits
	.align	128
        .global         DrawRgbaTextureKernelNearestNeighbor
        .type           DrawRgbaTextureKernelNearestNeighbor,@function
        .size           DrawRgbaTextureKernelNearestNeighbor,(.L_x_85 - DrawRgbaTextureKernelNearestNeighbor)
        .other          DrawRgbaTextureKernelNearestNeighbor,@"STO_CUDA_ENTRY STV_DEFAULT"
DrawRgbaTextureKernelNearestNeighbor:
.text.DrawRgbaTextureKernelNearestNeighbor:
        /* <DEDUP_REMOVED lines=22> */
[----:B------:R-:W-:Y:S01]  /*0160*/  IMAD.MOV.U32 R6, RZ, RZ, R0 ;  /* 0x000000ffff067224 */ /* 0x000fe200078e0000 */
[----:B------:R-:W-:Y:S01]  /*0170*/  MOV R0, R10 ;  /* 0x0000000a00007202 */ /* 0x000fe20000000f00 */
[----:B------:R-:W-:Y:S02]  /*0180*/  IMAD.MOV R9, RZ, RZ, -R4 ;  /* 0x000000ffff097224 */ /* 0x000fe400078e0a04 */
        /* <DEDUP_REMOVED lines=16> */
[----:B0-----:R-:W-:-:S03]  /*0290*/  HFMA2 R12, -RZ, RZ, 0, 0 ;  /* 0x00000000ff0c7431 */ /* 0x001fc600000001ff */
[----:B------:R-:W-:Y:S01]  /*02a0*/  ISETP.GT.AND P2, PT, R4, 0x2, PT ;  /* 0x000000020400780c */ /* 0x000fe20003f44270 */
[----:B------:R-:W-:Y:S01]  /*02b0*/  IMAD.MOV R6, RZ, RZ, -R4 ;  /* 0x000000ffff067224 */ /* 0x000fe200078e0a04 */
[----:B-1----:R-:W-:-:S03]  /*02c0*/  IADD3 R7, PT, PT, RZ, -R13, RZ ;  /* 0x8000000dff077210 */ /* 0x002fc60007ffe0ff */
[----:B------:R-:W-:Y:S02]  /*02d0*/  IMAD R9, R5, R6, R8 ;  /* 0x0000000605097224 */ /* 0x000fe400078e0208 */
[----:B------:R-:W-:-:S03]  /*02e0*/  IMAD R5, R7, R0, RZ ;  /* 0x0000000007057224 */ /* 0x000fc600078e02ff */
[----:B------:R-:W-:Y:S01]  /*02f0*/  IABS R6, R9 ;  /* 0x0000000900067213 */ /* 0x000fe20000000000 */
[----:B------:R-:W-:-:S04]  /*0300*/  IMAD.HI.U32 R12, R13, R5, R12 ;  /* 0x000000050d0c7227 */ /* 0x000fc800078e000c */
[----:B------:R-:W-:-:S04]  /*0310*/  IMAD.MOV.U32 R5, RZ, RZ, R6 ;  /* 0x000000ffff057224 */ /* 0x000fc800078e0006 */
        /* <DEDUP_REMOVED lines=9> */
[----:B------:R-:W-:Y:S01]  /*03b0*/  @!P1 IADD3 R6, PT, PT, R6, 0x1, RZ ;  /* 0x0000000106069810 */ /* 0x000fe20007ffe0ff */
[----:B------:R-:W-:Y:S01]  /*03c0*/  BSSY.RECONVERGENT B0, `(.L_x_62) ;  /* 0x000000b000007945 */ /* 0x000fe20003800200 */
[----:B------:R-:W-:Y:S02]  /*03d0*/  ISETP.NE.AND P1, PT, R4, RZ, PT ;  /* 0x000000ff0400720c */ /* 0x000fe40003f25270 */
[----:B------:R-:W-:Y:S01]  /*03e0*/  ISETP.NE.AND P2, PT, R2, RZ, PT ;  /* 0x000000ff0200720c */ /* 0x000fe20003f45270 */
[----:B------:R-:W-:Y:S01]  /*03f0*/  @P0 VIADD R6, R6, 0x1 ;  /* 0x0000000106060836 */ /* 0x000fe20000000000 */
[----:B------:R-:W-:-:S04]  /*0400*/  LOP3.LUT R5, RZ, R2, RZ, 0x33, !PT ;  /* 0x00000002ff057212 */ /* 0x000fc800078e33ff */
[----:B------:R-:W-:Y:S01]  /*0410*/  MOV R8, R6 ;  /* 0x0000000600087202 */ /* 0x000fe20000000f00 */
[----:B------:R-:W-:-:S04]  /*0420*/  IMAD.MOV.U32 R6, RZ, RZ, 0x2 ;  /* 0x00000002ff067424 */ /* 0x000fc800078e00ff */
[----:B------:R-:W-:Y:S05]  /*0430*/  @!P1 BRA `(.L_x_63) ;  /* 0x00000000000c9947 */ /* 0x000fea0003800000 */
[----:B------:R-:W-:-:S13]  /*0440*/  ISETP.NE.AND P0, PT, R4, 0x2, PT ;  /* 0x000000020400780c */ /* 0x000fda0003f05270 */
[----:B------:R-:W-:Y:S01]  /*0450*/  @!P0 MOV R6, RZ ;  /* 0x000000ff00068202 */ /* 0x000fe20000000f00 */
[----:B------:R-:W-:-:S07]  /*0460*/  @P0 IMAD.MOV.U32 R6, RZ, RZ, R4 ;  /* 0x000000ffff060224 */ /* 0x000fce00078e0004 */
.L_x_63:
[----:B------:R-:W-:Y:S05]  /*0470*/  BSYNC.RECONVERGENT B0 ;  /* 0x0000000000007941 */ /* 0x000fea0003800200 */
.L_x_62:
[----:B------:R-:W0:Y:S01]  /*0480*/  LDCU.64 UR4, c[0x0][0x390] ;  /* 0x00007200ff0477ac */ /* 0x000e220008000a00 */
[----:B------:R-:W-:Y:S01]  /*0490*/  @!P3 IADD3 R8, PT, PT, -R8, RZ, RZ ;  /* 0x000000ff0808b210 */ /* 0x000fe20007ffe1ff */
[----:B------:R-:W1:Y:S03]  /*04a0*/  LDCU.64 UR6, c[0x0][0x388] ;  /* 0x00007100ff0677ac */ /* 0x000e660008000a00 */
[----:B------:R-:W-:-:S05]  /*04b0*/  SEL R17, R5, R8, !P2 ;  /* 0x0000000805117207 */ /* 0x000fca0005000000 */
[----:B------:R-:W-:-:S04]  /*04c0*/  IMAD.MOV R7, RZ, RZ, -R17 ;  /* 0x000000ffff077224 */ /* 0x000fc800078e0a11 */
[----:B------:R-:W-:-:S04]  /*04d0*/  IMAD R15, R2, R7, R9 ;  /* 0x00000007020f7224 */ /* 0x000fc800078e0209 */
[----:B0-----:R-:W-:Y:S01]  /*04e0*/  VIADD R7, R15, UR4 ;  /* 0x000000040f077c36 */ /* 0x001fe20008000000 */
[----:B------:R-:W-:-:S04]  /*04f0*/  IADD3 R9, PT, PT, R17, UR5, RZ ;  /* 0x0000000511097c10 */ /* 0x000fc8000fffe0ff */
[----:B------:R-:W-:Y:S02]  /*0500*/  ISETP.GT.AND P1, PT, R9, -0x1, PT ;  /* 0xffffffff0900780c */ /* 0x000fe40003f24270 */
[----:B------:R-:W-:Y:S02]  /*0510*/  ISETP.GT.AND P0, PT, R7, -0x1, PT ;  /* 0xffffffff0700780c */ /* 0x000fe40003f04270 */
[----:B-1----:R-:W-:Y:S02]  /*0520*/  ISETP.LT.AND P1, PT, R9, UR7, P1 ;  /* 0x0000000709007c0c */ /* 0x002fe40008f21270 */
[----:B------:R-:W-:-:S04]  /*0530*/  ISETP.LT.AND P0, PT, R7, UR6, P0 ;  /* 0x0000000607007c0c */ /* 0x000fc80008701270 */
[----:B------:R-:W-:-:S13]  /*0540*/  PLOP3.LUT P0, PT, P0, P1, PT, 0x80, 0x8 ;  /* 0x000000000008781c */ /* 0x000fda0000703070 */
[----:B------:R-:W-:Y:S05]  /*0550*/  @!P0 EXIT ;  /* 0x000000000000894d */ /* 0x000fea0003800000 */
[----:B------:R-:W-:Y:S01]  /*0560*/  IABS R13, R3 ;  /* 0x00000003000d7213 */ /* 0x000fe20000000000 */
[----:B------:R-:W0:Y:S01]  /*0570*/  LDC R8, c[0x0][0x3a4] ;  /* 0x0000e900ff087b82 */ /* 0x000e220000000800 */
[----:B------:R-:W1:Y:S01]  /*0580*/  LDCU UR8, c[0x0][0x3a0] ;  /* 0x00007400ff0877ac */ /* 0x000e620008000800 */
[----:B------:R-:W-:Y:S01]  /*0590*/  IMAD R6, R6, UR7, R9 ;  /* 0x0000000706067c24 */ /* 0x000fe2000f8e0209 */
[----:B------:R-:W2:Y:S01]  /*05a0*/  I2F.RP R16, R13 ;  /* 0x0000000d00107306 */ /* 0x000ea20000209400 */
[----:B------:R-:W3:Y:S02]  /*05b0*/  LDCU.64 UR4, c[0x0][0x358] ;  /* 0x00006b00ff0477ac */ /* 0x000ee40008000a00 */
[----:B------:R-:W-:-:S05]  /*05c0*/  IMAD R7, R6, UR6, R7 ;  /* 0x0000000606077c24 */ /* 0x000fca000f8e0207 */
[----:B--2---:R-:W2:Y:S01]  /*05d0*/  MUFU.RCP R16, R16 ;  /* 0x0000001000107308 */ /* 0x004ea20000001000 */
[----:B-1----:R-:W-:Y:S02]  /*05e0*/  IMAD R15, R15, UR8, RZ ;  /* 0x000000080f0f7c24 */ /* 0x002fe4000f8e02ff */
[----:B0-----:R-:W-:-:S03]  /*05f0*/  IMAD R14, R17, R8, RZ ;  /* 0x00000008110e7224 */ /* 0x001fc600078e02ff */
[----:B------:R-:W-:Y:S01]  /*0600*/  IABS R17, R15 ;  /* 0x0000000f00117213 */ /* 0x000fe20000000000 */
[----:B------:R-:W-:Y:S01]  /*0610*/  IMAD R8, R8, UR8, RZ ;  /* 0x0000000808087c24 */ /* 0x000fe2000f8e02ff */
[----:B------:R-:W-:-:S03]  /*0620*/  LOP3.LUT R2, R15, R2, RZ, 0x3c, !PT ;  /* 0x000000020f027212 */ /* 0x000fc600078e3cff */
[----:B------:R-:W-:Y:S01]  /*0630*/  IMAD.HI.U32 R12, R12, R17, RZ ;  /* 0x000000110c0c7227 */ /* 0x000fe200078e00ff */
[----:B------:R-:W-:Y:S02]  /*0640*/  ISETP.GE.AND P3, PT, R2, RZ, PT ;  /* 0x000000ff0200720c */ /* 0x000fe40003f66270 */
[----:B--2---:R-:W-:Y:S02]  /*0650*/  IADD3 R10, PT, PT, R16, 0xffffffe, RZ ;  /* 0x0ffffffe100a7810 */ /* 0x004fe40007ffe0ff */
[----:B------:R-:W-:Y:S02]  /*0660*/  IABS R16, R14 ;  /* 0x0000000e00107213 */ /* 0x000fe40000000000 */
[----:B------:R0:W1:Y:S01]  /*0670*/  F2I.FTZ.U32.TRUNC.NTZ R11, R10 ;  /* 0x0000000a000b7305 */ /* 0x000062000021f000 */
[----:B------:R-:W-:-:S04]  /*0680*/  LOP3.LUT R14, R14, R3, RZ, 0x3c, !PT ;  /* 0x000000030e0e7212 */ /* 0x000fc800078e3cff */
[----:B------:R-:W-:Y:S01]  /*0690*/  ISETP.GE.AND P4, PT, R14, RZ, PT ;  /* 0x000000ff0e00720c */ /* 0x000fe20003f86270 */
[----:B0-----:R-:W-:Y:S02]  /*06a0*/  HFMA2 R10, -RZ, RZ, 0, 0 ;  /* 0x00000000ff0a7431 */ /* 0x001fe400000001ff */
[----:B-1----:R-:W-:-:S04]  /*06b0*/  IMAD.MOV R18, RZ, RZ, -R11 ;  /* 0x000000ffff127224 */ /* 0x002fc800078e0a0b */
[----:B------:R-:W-:-:S04]  /*06c0*/  IMAD R19, R18, R13, RZ ;  /* 0x0000000d12137224 */ /* 0x000fc800078e02ff */
[----:B------:R-:W-:-:S04]  /*06d0*/  IMAD.HI.U32 R11, R11, R19, R10 ;  /* 0x000000130b0b7227 */ /* 0x000fc800078e000a */
[----:B------:R-:W-:-:S04]  /*06e0*/  IMAD.MOV.U32 R10, RZ, RZ, R16 ;  /* 0x000000ffff0a7224 */ /* 0x000fc800078e0010 */
[----:B------:R-:W-:Y:S01]  /*06f0*/  IMAD.HI.U32 R16, R11, R10, RZ ;  /* 0x0000000a0b107227 */ /* 0x000fe200078e00ff */
[----:B------:R-:W-:-:S03]  /*0700*/  IADD3 R11, PT, PT, -R12, RZ, RZ ;  /* 0x000000ff0c0b7210 */ /* 0x000fc60007ffe1ff */
[----:B------:R-:W-:Y:S02]  /*0710*/  IMAD.MOV R18, RZ, RZ, -R16 ;  /* 0x000000ffff127224 */ /* 0x000fe400078e0a10 */
[----:B------:R-:W-:Y:S02]  /*0720*/  IMAD R11, R0, R11, R17 ;  /* 0x0000000b000b7224 */ /* 0x000fe400078e0211 */
[----:B------:R-:W-:-:S03]  /*0730*/  IMAD R10, R13, R18, R10 ;  /* 0x000000120d0a7224 */ /* 0x000fc600078e020a */
[----:B------:R-:W-:Y:S02]  /*0740*/  ISETP.GT.U32.AND P5, PT, R0, R11, PT ;  /* 0x0000000b0000720c */ /* 0x000fe40003fa4070 */
[----:B------:R-:W-:-:S11]  /*0750*/  ISETP.GT.U32.AND P6, PT, R13, R10, PT ;  /* 0x0000000a0d00720c */ /* 0x000fd60003fc4070 */
[-C--:B------:R-:W-:Y:S02]  /*0760*/  @!P5 IADD3 R11, PT, PT, R11, -R0.reuse, RZ ;  /* 0x800000000b0bd210 */ /* 0x080fe40007ffe0ff */
[----:B------:R-:W-:Y:S01]  /*0770*/  @!P6 IMAD.IADD R10, R10, 0x1, -R13 ;  /* 0x000000010a0ae824 */ /* 0x000fe200078e0a0d */
[----:B------:R-:W-:Y:S01]  /*0780*/  @!P5 IADD3 R12, PT, PT, R12, 0x1, RZ ;  /* 0x000000010c0cd810 */ /* 0x000fe20007ffe0ff */
[----:B------:R-:W-:Y:S01]  /*0790*/  @!P6 VIADD R16, R16, 0x1 ;  /* 0x000000011010e836 */ /* 0x000fe20000000000 */
[----:B------:R-:W-:Y:S02]  /*07a0*/  ISETP.GE.U32.AND P0, PT, R11, R0, PT ;  /* 0x000000000b00720c */ /* 0x000fe40003f06070 */
[----:B------:R-:W-:Y:S02]  /*07b0*/  ISETP.GE.U32.AND P1, PT, R10, R13, PT ;  /* 0x0000000d0a00720c */ /* 0x000fe40003f26070 */
[----:B------:R-:W-:Y:S01]  /*07c0*/  ISETP.NE.AND P5, PT, R3, RZ, PT ;  /* 0x000000ff0300720c */ /* 0x000fe20003fa5270 */
[----:B------:R-:W0:Y:S08]  /*07d0*/  LDC.64 R10, c[0x0][0x398] ;  /* 0x0000e600ff0a7b82 */ /* 0x000e300000000a00 */
[----:B------:R-:W-:-:S02]  /*07e0*/  @P0 IADD3 R12, PT, PT, R12, 0x1, RZ ;  /* 0x000000010c0c0810 */ /* 0x000fc40007ffe0ff */
[----:B------:R-:W-:Y:S02]  /*07f0*/  @P1 VIADD R16, R16, 0x1 ;  /* 0x0000000110101836 */ /* 0x000fe40000000000 */
[----:B------:R-:W-:Y:S02]  /*0800*/  MOV R0, R12 ;  /* 0x0000000c00007202 */ /* 0x000fe40000000f00 */
[----:B------:R-:W1:Y:S01]  /*0810*/  LDC.64 R12, c[0x0][0x380] ;  /* 0x0000e000ff0c7b82 */ /* 0x000e620000000a00 */
[----:B------:R-:W-:Y:S02]  /*0820*/  @!P4 IADD3 R16, PT, PT, -R16, RZ, RZ ;  /* 0x000000ff1010c210 */ /* 0x000fe40007ffe1ff */
[----:B------:R-:W-:Y:S01]  /*0830*/  @!P3 IMAD.MOV R0, RZ, RZ, -R0 ;  /* 0x000000ffff00b224 */ /* 0x000fe200078e0a00 */
[----:B------:R-:W-:-:S04]  /*0840*/  @!P5 LOP3.LUT R16, RZ, R3, RZ, 0x33, !PT ;  /* 0x00000003ff10d212 */ /* 0x000fc800078e33ff */
[----:B------:R-:W-:-:S05]  /*0850*/  SEL R5, R5, R0, !P2 ;  /* 0x0000000005057207 */ /* 0x000fca0005000000 */
[----:B------:R-:W-:-:S04]  /*0860*/  IMAD R5, R16, UR8, R5 ;  /* 0x0000000810057c24 */ /* 0x000fc8000f8e0205 */
[--C-:B------:R-:W-:Y:S02]  /*0870*/  IMAD R3, R8, 0x3, R5.reuse ;  /* 0x0000000308037824 */ /* 0x100fe400078e0205 */
[----:B------:R-:W-:Y:S02]  /*0880*/  IMAD R5, R4, R8, R5 ;  /* 0x0000000804057224 */ /* 0x000fe400078e0205 */
[----:B0-----:R-:W-:-:S04]  /*0890*/  IMAD.WIDE R2, R3, 0x4, R10 ;  /* 0x0000000403027825 */ /* 0x001fc800078e020a */
[----:B-1----:R-:W-:Y:S02]  /*08a0*/  IMAD.WIDE R12, R7, 0x4, R12 ;  /* 0x00000004070c7825 */ /* 0x002fe400078e020c */
[----:B---3--:R-:W2:Y:S02]  /*08b0*/  LDG.E R3, desc[UR4][R2.64] ;  /* 0x0000000402037981 */ /* 0x008ea4000c1e1900 */
[----:B------:R-:W-:Y:S02]  /*08c0*/  IMAD.WIDE R10, R5, 0x4, R10 ;  /* 0x00000004050a7825 */ /* 0x000fe400078e020a */
[----:B------:R-:W3:Y:S04]  /*08d0*/  LDG.E R0, desc[UR4][R12.64] ;  /* 0x000000040c007981 */ /* 0x000ee8000c1e1900 */
[----:B------:R-:W4:Y:S01]  /*08e0*/  LDG.E R10, desc[UR4][R10.64] ;  /* 0x000000040a0a7981 */ /* 0x000f22000c1e1900 */
[----:B--2---:R-:W-:-:S04]  /*08f0*/  FADD R5, -R3, 1 ;  /* 0x3f80000003057421 */ /* 0x004fc80000000100 */
[----:B---3--:R-:W-:-:S04]  /*0900*/  FMUL R5, R0, R5 ;  /* 0x0000000500057220 */ /* 0x008fc80000400000 */
[----:B----4-:R-:W-:-:S05]  /*0910*/  FFMA R5, R10, R3, R5 ;  /* 0x000000030a057223 */ /* 0x010fca0000000005 */
[----:B------:R-:W-:Y:S01]  /*0920*/  STG.E desc[UR4][R12.64], R5 ;  /* 0x000000050c007986 */ /* 0x000fe2000c101904 */
[----:B------:R-:W-:Y:S05]  /*0930*/  EXIT ;  /* 0x000000000000794d */ /* 0x000fea0003800000 */
.L_x_64:
        /* <DEDUP_REMOVED lines=12> */
.L_x_85:


//--------------------- .text.DrawRgbaTextureKernel --------------------------
	.section	.text.DrawRgbaTextureKernel,"ax",@progbits
	.align	128
        .global         DrawRgbaTextureKernel
        .type           DrawRgbaTextureKernel,@function
        .size           DrawRgbaTextureKernel,(.L_x_86 - DrawRgbaTextureKernel)
        .other          DrawRgbaTextureKernel,@"STO_CUDA_ENTRY STV_DEFAULT"
DrawRgbaTextureKernel:
.text.DrawRgbaTextureKernel:
        /* <DEDUP_REMOVED lines=11> */
[----:B--2---:R-:W-:Y:S01]  /*00b0*/  IMAD R0, R0, UR4, R9 ;  /* 0x0000000400007c24 */ /* 0x004fe2000f8e0209 */
[----:B------:R-:W-:Y:S02]  /*00c0*/  IABS R9, R3 ;  /* 0x0000000300097213 */ /* 0x000fe40000000000 */
[----:B0-----:R-:W0:Y:S02]  /*00d0*/  MUFU.RCP R6, R6 ;  /* 0x0000000600067308 */ /* 0x001e240000001000 */
[----:B------:R-:W-:Y:S01]  /*00e0*/  IADD3 R9, PT, PT, RZ, -R9, RZ ;  /* 0x80000009ff097210 */ /* 0x000fe20007ffe0ff */
[----:B0-----:R-:W-:Y:S01]  /*00f0*/  VIADD R4, R6, 0xffffffe ;  /* 0x0ffffffe06047836 */ /* 0x001fe20000000000 */
[----:B------:R-:W-:-:S04]  /*0100*/  IABS R6, R0 ;  /* 0x0000000000067213 */ /* 0x000fc80000000000 */
[----:B------:R0:W1:Y:S02]  /*0110*/  F2I.FTZ.U32.TRUNC.NTZ R5, R4 ;  /* 0x0000000400057305 */ /* 0x000064000021f000 */
[----:B0-----:R-:W-:Y:S02]  /*0120*/  IMAD.MOV.U32 R4, RZ, RZ, RZ ;  /* 0x000000ffff047224 */ /* 0x001fe400078e00ff */
[----:B-1----:R-:W-:-:S04]  /*0130*/  IMAD.MOV R8, RZ, RZ, -R5 ;  /* 0x000000ffff087224 */ /* 0x002fc800078e0a05 */
[----:B------:R-:W-:-:S04]  /*0140*/  IMAD R7, R8, R11, RZ ;  /* 0x0000000b08077224 */ /* 0x000fc800078e02ff */
[----:B------:R-:W-:Y:S01]  /*0150*/  IMAD.HI.U32 R5, R5, R7, R4 ;  /* 0x0000000705057227 */ /* 0x000fe200078e0004 */
[----:B------:R-:W-:-:S03]  /*0160*/  MOV R4, R6 ;  /* 0x0000000600047202 */ /* 0x000fc60000000f00 */
[----:B------:R-:W-:Y:S02]  /*0170*/  IMAD.MOV.U32 R6, RZ, RZ, R9 ;  /* 0x000000ffff067224 */ /* 0x000fe400078e0009 */
[----:B------:R-:W-:-:S04]  /*0180*/  IMAD.HI.U32 R5, R5, R4, RZ ;  /* 0x0000000405057227 */ /* 0x000fc800078e00ff */
        /* <DEDUP_REMOVED lines=8> */
[----:B------:R-:W-:-:S05]  /*0210*/  @P0 IADD3 R5, PT, PT, R5, 0x1, RZ ;  /* 0x0000000105050810 */ /* 0x000fca0007ffe0ff */
[----:B------:R-:W-:-:S05]  /*0220*/  IMAD.MOV.U32 R10, RZ, RZ, R5 ;  /* 0x000000ffff0a7224 */ /* 0x000fca00078e0005 */
[----:B------:R-:W-:Y:S02]  /*0230*/  @!P2 IADD3 R10, PT, PT, -R10, RZ, RZ ;  /* 0x000000ff0a0aa210 */ /* 0x000fe40007ffe1ff */
[----:B------:R-:W-:-:S04]  /*0240*/  @!P1 LOP3.LUT R10, RZ, R3, RZ, 0x33, !PT ;  /* 0x00000003ff0a9212 */ /* 0x000fc800078e33ff */
[----:B------:R-:W-:-:S13]  /*0250*/  ISETP.GT.AND P0, PT, R10, 0x2, PT ;  /* 0x000000020a00780c */ /* 0x000fda0003f04270 */
[----:B------:R-:W-:Y:S05]  /*0260*/  @P0 EXIT ;  /* 0x000000000000094d */ /* 0x000fea0003800000 */
[----:B------:R-:W-:Y:S01]  /*0270*/  IABS R9, R2 ;  /* 0x0000000200097213 */ /* 0x000fe20000000000 */
[----:B------:R-:W-:Y:S01]  /*0280*/  BSSY.RECONVERGENT B0, `(.L_x_65) ;  /* 0x000001d000007945 */ /* 0x000fe20003800200 */
[C---:B------:R-:W-:Y:S02]  /*0290*/  IADD3 R7, PT, PT, -R10.reuse, RZ, RZ ;  /* 0x000000ff0a077210 */ /* 0x040fe40007ffe1ff */
[----:B------:R-:W0:Y:S01]  /*02a0*/  I2F.RP R6, R9 ;  /* 0x0000000900067306 */ /* 0x000e220000209400 */
[----:B------:R-:W-:Y:S02]  /*02b0*/  ISETP.NE.AND P3, PT, R10, RZ, PT ;  /* 0x000000ff0a00720c */ /* 0x000fe40003f65270 */
[----:B------:R-:W-:-:S05]  /*02c0*/  IMAD R11, R3, R7, R0 ;  /* 0x00000007030b7224 */ /* 0x000fca00078e0200 */
[----:B0-----:R-:W0:Y:S02]  /*02d0*/  MUFU.RCP R6, R6 ;  /* 0x0000000600067308 */ /* 0x001e240000001000 */
[----:B0-----:R-:W-:Y:S01]  /*02e0*/  VIADD R4, R6, 0xffffffe ;  /* 0x0ffffffe06047836 */ /* 0x001fe20000000000 */
[----:B------:R-:W-:-:S05]  /*02f0*/  IABS R6, R11 ;  /* 0x0000000b00067213 */ /* 0x000fca0000000000 */
[----:B------:R0:W1:Y:S02]  /*0300*/  F2I.FTZ.U32.TRUNC.NTZ R5, R4 ;  /* 0x0000000400057305 */ /* 0x000064000021f000 */
[----:B0-----:R-:W-:Y:S02]  /*0310*/  HFMA2 R4, -RZ, RZ, 0, 0 ;  /* 0x00000000ff047431 */ /* 0x001fe400000001ff */
[----:B-1----:R-:W-:-:S04]  /*0320*/  IMAD.MOV R8, RZ, RZ, -R5 ;  /* 0x000000ffff087224 */ /* 0x002fc800078e0a05 */
[----:B------:R-:W-:Y:S02]  /*0330*/  IMAD R7, R8, R9, RZ ;  /* 0x0000000908077224 */ /* 0x000fe400078e02ff */
[----:B------:R-:W-:Y:S02]  /*0340*/  IMAD.MOV.U32 R8, RZ, RZ, 0x2 ;  /* 0x00000002ff087424 */ /* 0x000fe400078e00ff */
        /* <DEDUP_REMOVED lines=11> */
[----:B------:R-:W-:Y:S01]  /*0400*/  @P2 IADD3 R5, PT, PT, R5, 0x1, RZ ;  /* 0x0000000105052810 */ /* 0x000fe20007ffe0ff */
[----:B------:R-:W-:Y:S06]  /*0410*/  @!P3 BRA `(.L_x_66) ;  /* 0x00000000000cb947 */ /* 0x000fec0003800000 */
[----:B------:R-:W-:-:S13]  /*0420*/  ISETP.NE.AND P2, PT, R10, 0x2, PT ;  /* 0x000000020a00780c */ /* 0x000fda0003f45270 */
[----:B------:R-:W-:Y:S01]  /*0430*/  @!P2 MOV R8, RZ ;  /* 0x000000ff0008a202 */ /* 0x000fe20000000f00 */
[----:B------:R-:W-:-:S07]  /*0440*/  @P2 IMAD.MOV.U32 R8, RZ, RZ, R10 ;  /* 0x000000ffff082224 */ /* 0x000fce00078e000a */
.L_x_66:
[----:B------:R-:W-:Y:S05]  /*0450*/  BSYNC.RECONVERGENT B0 ;  /* 0x0000000000007941 */ /* 0x000fea0003800200 */
.L_x_65:
[----:B------:R-:W0:Y:S01]  /*0460*/  LDCU.64 UR4, c[0x0][0x390] ;  /* 0x00007200ff0477ac */ /* 0x000e220008000a00 */
[----:B------:R-:W-:Y:S02]  /*0470*/  @!P0 IADD3 R5, PT, PT, -R5, RZ, RZ ;  /* 0x000000ff05058210 */ /* 0x000fe40007ffe1ff */
[----:B------:R-:W-:Y:S01]  /*0480*/  @!P1 LOP3.LUT R5, RZ, R2, RZ, 0x33, !PT ;  /* 0x00000002ff059212 */ /* 0x000fe200078e33ff */
[----:B------:R-:W1:Y:S04]  /*0490*/  LDCU.64 UR6, c[0x0][0x388] ;  /* 0x00007100ff0677ac */ /* 0x000e680008000a00 */
        /* <DEDUP_REMOVED lines=10> */
[----:B------:R-:W0:Y:S01]  /*0540*/  LDC.64 R6, c[0x0][0x398] ;  /* 0x0000e600ff067b82 */ /* 0x000e220000000a00 */
[----:B------:R-:W1:Y:S01]  /*0550*/  LDCU.64 UR4, c[0x0][0x358] ;  /* 0x00006b00ff0477ac */ /* 0x000e620008000a00 */
[----:B------:R-:W-:Y:S02]  /*0560*/  IMAD R3, R3, 0x3, R11 ;  /* 0x0000000303037824 */ /* 0x000fe400078e020b */
[----:B------:R-:W-:-:S04]  /*0570*/  IMAD R8, R8, UR7, R13 ;  /* 0x0000000708087c24 */ /* 0x000fc8000f8e020d */
[----:B------:R-:W2:Y:S01]  /*0580*/  LDC.64 R4, c[0x0][0x380] ;  /* 0x0000e000ff047b82 */ /* 0x000ea20000000a00 */
[----:B------:R-:W-:Y:S02]  /*0590*/  IMAD R9, R8, UR6, R9 ;  /* 0x0000000608097c24 */ /* 0x000fe4000f8e0209 */
[----:B0-----:R-:W-:-:S04]  /*05a0*/  IMAD.WIDE R2, R3, 0x4, R6 ;  /* 0x0000000403027825 */ /* 0x001fc800078e0206 */
[----:B------:R-:W-:Y:S02]  /*05b0*/  IMAD.WIDE R6, R0, 0x4, R6 ;  /* 0x0000000400067825 */ /* 0x000fe400078e0206 */
[----:B-1----:R-:W3:Y:S02]  /*05c0*/  LDG.E R2, desc[UR4][R2.64] ;  /* 0x0000000402027981 */ /* 0x002ee4000c1e1900 */
[----:B--2---:R-:W-:Y:S02]  /*05d0*/  IMAD.WIDE R4, R9, 0x4, R4 ;  /* 0x0000000409047825 */ /* 0x004fe400078e0204 */
[----:B------:R-:W2:Y:S04]  /*05e0*/  LDG.E R7, desc[UR4][R6.64] ;  /* 0x0000000406077981 */ /* 0x000ea8000c1e1900 */
[----:B------:R-:W4:Y:S01]  /*05f0*/  LDG.E R0, desc[UR4][R4.64] ;  /* 0x0000000404007981 */ /* 0x000f22000c1e1900 */
[C---:B---3--:R-:W-:Y:S01]  /*0600*/  FADD R9, -R2.reuse, 1 ;  /* 0x3f80000002097421 */ /* 0x048fe20000000100 */
[----:B--2---:R-:W-:-:S04]  /*0610*/  FMUL R11, R2, R7 ;  /* 0x00000007020b7220 */ /* 0x004fc80000400000 */
[----:B----4-:R-:W-:-:S05]  /*0620*/  FFMA R9, R0, R9, R11 ;  /* 0x0000000900097223 */ /* 0x010fca000000000b */
[----:B------:R-:W-:Y:S01]  /*0630*/  STG.E desc[UR4][R4.64], R9 ;  /* 0x0000000904007986 */ /* 0x000fe2000c101904 */
[----:B------:R-:W-:Y:S05]  /*0640*/  EXIT ;  /* 0x000000000000794d */ /* 0x000fea0003800000 */
.L_x_67:
        /* <DEDUP_REMOVED lines=11> */
.L_x_86:


//--------------------- .text.DrawRgbaColorKernel --------------------------
	.section	.text.DrawRgbaColorKernel,"ax",@progbits
	.align	128
        .global         DrawRgbaColorKernel
        .type           DrawRgbaColorKernel,@function
        .size           DrawRgbaColorKernel,(.L_x_87 - DrawRgbaColorKernel)
        .other          DrawRgbaColorKernel,@"STO_CUDA_ENTRY STV_DEFAULT"
DrawRgbaColorKernel:
.text.DrawRgbaColorKernel:
        /* <DEDUP_REMOVED lines=48> */
[----:B-1----:R-:W-:Y:S02]  /*0300*/  IMAD.MOV.U32 R4, RZ, RZ, RZ ;  /* 0x000000ffff047224 */ /* 0x002fe400078e00ff */
[----:B---3--:R-:W-:-:S04]  /*0310*/  IMAD.MOV R11, RZ, RZ, -R5 ;  /* 0x000000ffff0b7224 */ /* 0x008fc800078e0a05 */
[----:B------:R-:W-:-:S04]  /*0320*/  IMAD R3, R11, R10, RZ ;  /* 0x0000000a0b037224 */ /* 0x000fc800078e02ff */
[----:B------:R-:W-:Y:S01]  /*0330*/  IMAD.HI.U32 R5, R5, R3, R4 ;  /* 0x0000000305057227 */ /* 0x000fe200078e0004 */
[----:B------:R-:W-:-:S05]  /*0340*/  MOV R3, R6 ;  /* 0x0000000600037202 */ /* 0x000fca0000000f00 */
[----:B------:R-:W-:-:S04]  /*0350*/  IMAD.HI.U32 R5, R5, R3, RZ ;  /* 0x0000000305057227 */ /* 0x000fc800078e00ff */
[----:B------:R-:W-:-:S04]  /*0360*/  IMAD.MOV R4, RZ, RZ, -R5 ;  /* 0x000000ffff047224 */ /* 0x000fc800078e0a05 */
[----:B------:R-:W-:-:S05]  /*0370*/  IMAD R3, R10, R4, R3 ;  /* 0x000000040a037224 */ /* 0x000fca00078e0203 */
[----:B------:R-:W-:-:S13]  /*0380*/  ISETP.GT.U32.AND P2, PT, R10, R3, PT ;  /* 0x000000030a00720c */ /* 0x000fda0003f44070 */
[----:B------:R-:W-:Y:S01]  /*0390*/  @!P2 IMAD.IADD R3, R3, 0x1, -R10 ;  /* 0x000000010303a824 */ /* 0x000fe200078e0a0a */
[----:B------:R-:W-:Y:S02]  /*03a0*/  @!P2 IADD3 R5, PT, PT, R5, 0x1, RZ ;  /* 0x000000010505a810 */ /* 0x000fe40007ffe0ff */
[----:B------:R-:W-:Y:S02]  /*03b0*/  ISETP.NE.AND P2, PT, R2, RZ, PT ;  /* 0x000000ff0200720c */ /* 0x000fe40003f45270 */
[----:B------:R-:W-:Y:S02]  /*03c0*/  ISETP.GE.U32.AND P0, PT, R3, R10, PT ;  /* 0x0000000a0300720c */ /* 0x000fe40003f06070 */
[----:B------:R-:W-:-:S04]  /*03d0*/  LOP3.LUT R3, R9, R2, RZ, 0x3c, !PT ;  /* 0x0000000209037212 */ /* 0x000fc800078e3cff */
[----:B------:R-:W-:-:S07]  /*03e0*/  ISETP.GE.AND P1, PT, R3, RZ, PT ;  /* 0x000000ff0300720c */ /* 0x000fce0003f26270 */
[----:B------:R-:W-:-:S06]  /*03f0*/  @P0 VIADD R5, R5, 0x1 ;  /* 0x0000000105050836 */ /* 0x000fcc0000000000 */
        /* <DEDUP_REMOVED lines=13> */
[----:B------:R-:W1:Y:S01]  /*04d0*/  LDCU UR8, c[0x0][0x3a0] ;  /* 0x00007400ff0877ac */ /* 0x000e620008000800 */
[C---:B------:R-:W-:Y:S01]  /*04e0*/  ISETP.NE.AND P0, PT, R0.reuse, RZ, PT ;  /* 0x000000ff0000720c */ /* 0x040fe20003f05270 */
[----:B------:R-:W-:Y:S01]  /*04f0*/  IMAD R4, R0, UR7, R7 ;  /* 0x0000000700047c24 */ /* 0x000fe2000f8e0207 */
[----:B------:R-:W-:Y:S01]  /*0500*/  BSSY.RECONVERGENT B0, `(.L_x_68) ;  /* 0x000000e000007945 */ /* 0x000fe20003800200 */
[----:B------:R-:W2:Y:S02]  /*0510*/  LDCU.64 UR4, c[0x0][0x358] ;  /* 0x00006b00ff0477ac */ /* 0x000ea40008000a00 */
[----:B------:R-:W-:-:S04]  /*0520*/  IMAD R5, R4, UR6, R5 ;  /* 0x0000000604057c24 */ /* 0x000fc8000f8e0205 */
[----:B0-----:R-:W-:-:S04]  /*0530*/  IMAD.WIDE R2, R5, 0x4, R2 ;  /* 0x0000000405027825 */ /* 0x001fc800078e0202 */
[----:B-1----:R-:W-:Y:S01]  /*0540*/  IMAD.U32 R5, RZ, RZ, UR8 ;  /* 0x00000008ff057e24 */ /* 0x002fe2000f8e00ff */
[----:B--2---:R-:W-:Y:S06]  /*0550*/  @!P0 BRA `(.L_x_69) ;  /* 0x0000000000208947 */ /* 0x004fec0003800000 */
[----:B------:R-:W0:Y:S01]  /*0560*/  LDCU UR8, c[0x0][0x3a8] ;  /* 0x00007500ff0877ac */ /* 0x000e220008000800 */
[----:B------:R-:W-:Y:S02]  /*0570*/  ISETP.NE.AND P0, PT, R0, 0x2, PT ;  /* 0x000000020000780c */ /* 0x000fe40003f05270 */
[----:B0-----:R-:W-:-:S11]  /*0580*/  MOV R5, UR8 ;  /* 0x0000000800057c02 */ /* 0x001fd60008000f00 */
[----:B------:R-:W-:Y:S05]  /*0590*/  @!P0 BRA `(.L_x_69) ;  /* 0x0000000000108947 */ /* 0x000fea0003800000 */
[----:B------:R-:W0:Y:S01]  /*05a0*/  LDCU UR8, c[0x0][0x3a4] ;  /* 0x00007480ff0877ac */ /* 0x000e220008000800 */
[----:B------:R-:W-:Y:S01]  /*05b0*/  ISETP.NE.AND P0, PT, R0, 0x1, PT ;  /* 0x000000010000780c */ /* 0x000fe20003f05270 */
[----:B0-----:R-:W-:-:S12]  /*05c0*/  IMAD.U32 R5, RZ, RZ, UR8 ;  /* 0x00000008ff057e24 */ /* 0x001fd8000f8e00ff */
[----:B------:R-:W-:-:S07]  /*05d0*/  @P0 MOV R5, RZ ;  /* 0x000000ff00050202 */ /* 0x000fce0000000f00 */
.L_x_69:
[----:B------:R-:W-:Y:S05]  /*05e0*/  BSYNC.RECONVERGENT B0 ;  /* 0x0000000000007941 */ /* 0x000fea0003800200 */
.L_x_68:
[----:B------:R-:W-:Y:S01]  /*05f0*/  STG.E desc[UR4][R2.64], R5 ;  /* 0x0000000502007986 */ /* 0x000fe2000c101904 */
[----:B------:R-:W-:Y:S05]  /*0600*/  EXIT ;  /* 0x000000000000794d */ /* 0x000fea0003800000 */
.L_x_70:
        /* <DEDUP_REMOVED lines=15> */
.L_x_87:


//--------------------- .text.AddRgbNoiseKernel   --------------------------
	.section	.text.AddRgbNoiseKernel,"ax",@progbits
	.align	128
        .global         AddRgbNoiseKernel
        .type           AddRgbNoiseKernel,@function
        .size           AddRgbNoiseKernel,(.L_x_88 - AddRgbNoiseKernel)
        .other          AddRgbNoiseKernel,@"STO_CUDA_ENTRY STV_DEFAULT"
AddRgbNoiseKernel:
.text.AddRgbNoiseKernel:
        /* <DEDUP_REMOVED lines=13> */
[----:B------:R-:W1:Y:S07]  /*00d0*/  LDCU.64 UR4, c[0x0][0x358] ;  /* 0x00006b00ff0477ac */ /* 0x000e6e0008000a00 */
[----:B------:R-:W2:Y:S08]  /*00e0*/  LDC R0, c[0x0][0x398] ;  /* 0x0000e600ff007b82 */ /* 0x000eb00000000800 */
[----:B------:R-:W3:Y:S01]  /*00f0*/  LDC.64 R2, c[0x0][0x380] ;  /* 0x0000e000ff027b82 */ /* 0x000ee20000000a00 */
[----:B0-----:R-:W-:-:S05]  /*0100*/  IMAD.WIDE R4, R9, 0x4, R4 ;  /* 0x0000000409047825 */ /* 0x001fca00078e0204 */
[----:B-1----:R-:W4:Y:S01]  /*0110*/  LDG.E R10, desc[UR4][R4.64] ;  /* 0x00000004040a7981 */ /* 0x002f22000c1e1900 */
[----:B--2---:R-:W-:-:S13]  /*0120*/  ISETP.NE.AND P0, PT, R0, RZ, PT ;  /* 0x000000ff0000720c */ /* 0x004fda0003f05270 */
[----:B------:R-:W-:-:S04]  /*0130*/  @!P0 IMAD.WIDE R6, R8, 0x4, R4 ;  /* 0x0000000408068825 */ /* 0x000fc800078e0204 */
[----:B---3--:R-:W-:Y:S02]  /*0140*/  IMAD.WIDE R2, R9, 0x4, R2 ;  /* 0x0000000409027825 */ /* 0x008fe400078e0202 */
[----:B------:R-:W2:Y:S02]  /*0150*/  @!P0 LDG.E R6, desc[UR4][R6.64] ;  /* 0x0000000406068981 */ /* 0x000ea4000c1e1900 */
[----:B------:R-:W-:Y:S02]  /*0160*/  @!P0 IMAD.SHL.U32 R11, R8, 0x2, RZ ;  /* 0x00000002080b8824 */ /* 0x000fe400078e00ff */
[----:B------:R-:W3:Y:S02]  /*0170*/  LDG.E R0, desc[UR4][R2.64] ;  /* 0x0000000402007981 */ /* 0x000ee4000c1e1900 */
[----:B------:R-:W-:-:S06]  /*0180*/  @!P0 IMAD.WIDE R8, R11, 0x4, R4 ;  /* 0x000000040b088825 */ /* 0x000fcc00078e0204 */
[----:B------:R-:W5:Y:S01]  /*0190*/  @!P0 LDG.E R8, desc[UR4][R8.64] ;  /* 0x0000000408088981 */ /* 0x000f62000c1e1900 */
[----:B----4-:R-:W0:Y:S02]  /*01a0*/  F2I.TRUNC.NTZ R10, R10 ;  /* 0x0000000a000a7305 */ /* 0x010e24000020f100 */
[----:B0-----:R-:W-:-:S06]  /*01b0*/  IMAD.MOV.U32 R11, RZ, RZ, R10 ;  /* 0x000000ffff0b7224 */ /* 0x001fcc00078e000a */
[----:B--2---:R-:W0:Y:S01]  /*01c0*/  @!P0 F2I.TRUNC.NTZ R11, R6 ;  /* 0x00000006000b8305 */ /* 0x004e22000020f100 */
[----:B------:R-:W-:Y:S01]  /*01d0*/  IMAD.MOV.U32 R5, RZ, RZ, R10 ;  /* 0x000000ffff057224 */ /* 0x000fe200078e000a */
[----:B---3--:R-:W-:-:S04]  /*01e0*/  SHF.R.U32.HI R4, RZ, 0x8, R0 ;  /* 0x00000008ff047819 */ /* 0x008fc80000011600 */
[----:B------:R-:W-:Y:S02]  /*01f0*/  LOP3.LUT R4, R4, 0xff, RZ, 0xc0, !PT ;  /* 0x000000ff04047812 */ /* 0x000fe400078ec0ff */
[----:B-----5:R-:W1:Y:S02]  /*0200*/  @!P0 F2I.TRUNC.NTZ R5, R8 ;  /* 0x0000000800058305 */ /* 0x020e64000020f100 */
[----:B0-----:R-:W-:Y:S02]  /*0210*/  IADD3 R4, PT, PT, R4, R11, RZ ;  /* 0x0000000b04047210 */ /* 0x001fe40007ffe0ff */
[----:B------:R-:W-:Y:S02]  /*0220*/  LOP3.LUT R7, R0, 0xff, RZ, 0xc0, !PT ;  /* 0x000000ff00077812 */ /* 0x000fe400078ec0ff */
[----:B------:R-:W-:Y:S02]  /*0230*/  VIMNMX.RELU R4, PT, PT, R4, 0xff, PT ;  /* 0x000000ff04047848 */ /* 0x000fe40003fe1100 */
[----:B------:R-:W-:-:S02]  /*0240*/  SHF.R.U32.HI R0, RZ, 0x10, R0 ;  /* 0x00000010ff007819 */ /* 0x000fc40000011600 */
[----:B------:R-:W-:Y:S01]  /*0250*/  VIADDMNMX.RELU R7, R10, R7, 0xff, PT ;  /* 0x000000ff0a077446 */ /* 0x000fe20003801107 */
[----:B------:R-:W-:Y:S01]  /*0260*/  IMAD.SHL.U32 R4, R4, 0x100, RZ ;  /* 0x0000010004047824 */ /* 0x000fe200078e00ff */
[----:B------:R-:W-:-:S04]  /*0270*/  LOP3.LUT R0, R0, 0xff, RZ, 0xc0, !PT ;  /* 0x000000ff00007812 */ /* 0x000fc800078ec0ff */
[----:B-1----:R-:W-:Y:S02]  /*0280*/  VIADDMNMX.RELU R0, R5, R0, 0xff, PT ;  /* 0x000000ff05007446 */ /* 0x002fe40003801100 */
[----:B------:R-:W-:-:S04]  /*0290*/  LOP3.LUT R7, R4, R7, RZ, 0xfc, !PT ;  /* 0x0000000704077212 */ /* 0x000fc800078efcff */
[----:B------:R-:W-:-:S05]  /*02a0*/  LEA R7, R0, R7, 0x10 ;  /* 0x0000000700077211 */ /* 0x000fca00078e80ff */
[----:B------:R-:W-:Y:S01]  /*02b0*/  STG.E desc[UR4][R2.64], R7 ;  /* 0x0000000702007986 */ /* 0x000fe2000c101904 */
[----:B------:R-:W-:Y:S05]  /*02c0*/  EXIT ;  /* 0x000000000000794d */ /* 0x000fea0003800000 */
.L_x_71:
        /* <DEDUP_REMOVED lines=11> */
.L_x_88:


//--------------------- .text.DrawRgbBackgroundKernel --------------------------
	.section	.text.DrawRgbBackgroundKernel,"ax",@progbits
	.align	128
        .global         DrawRgbBackgroundKernel
        .type           DrawRgbBackgroundKernel,@function
        .size           DrawRgbBackgroundKernel,(.L_x_89 - DrawRgbBackgroundKernel)
        .other          DrawRgbBackgroundKernel,@"STO_CUDA_ENTRY STV_DEFAULT"
DrawRgbBackgroundKernel:
.text.DrawRgbBackgroundKernel:
[----:B------:R-:W-:Y:S01]  /*0000*/  LDC R1, c[0x0][0x37c] ;  /* 0x0000df00ff017b82 */ /* 0x000fe20000000800 */
[----:B------:R-:W0:Y:S01]  /*0010*/  S2R R0, SR_TID.X ;  /* 0x0000000000007919 */ /* 0x000e220000002100 */
[----:B------:R-:W0:Y:S01]  /*0020*/  LDCU UR4, c[0x0][0x360] ;  /* 0x00006c00ff0477ac */ /* 0x000e220008000800 */
[----:B------:R-:W0:Y:S01]  /*0030*/  S2R R3, SR_CTAID.Z ;  /* 0x0000000000037919 */ /* 0x000e220000002700 */
[----:B------:R-:W1:Y:S01]  /*0040*/  LDCU UR6, c[0x0][0x388] ;  /* 0x00007100ff0677ac */ /* 0x000e620008000800 */
[----:B------:R-:W2:Y:S02]  /*0050*/  LDCU UR5, c[0x0][0x390] ;  /* 0x00007200ff0577ac */ /* 0x000ea40008000800 */
[----:B--2---:R-:W-:Y:S02]  /*0060*/  IMAD.U32 R5, RZ, RZ, UR5 ;  /* 0x00000005ff057e24 */ /* 0x004fe4000f8e00ff */
[----:B0-----:R-:W-:-:S05]  /*0070*/  IMAD R0, R3, UR4, R0 ;  /* 0x0000000403007c24 */ /* 0x001fca000f8e0200 */
[----:B-1----:R-:W-:-:S13]  /*0080*/  ISETP.GE.AND P0, PT, R0, UR6, PT ;  /* 0x0000000600007c0c */ /* 0x002fda000bf06270 */
[----:B------:R-:W-:Y:S05]  /*0090*/  @P0 EXIT ;  /* 0x000000000000094d */ /* 0x000fea0003800000 */
[----:B------:R-:W0:Y:S01]  /*00a0*/  S2R R4, SR_CTAID.Y ;  /* 0x0000000000047919 */ /* 0x000e220000002600 */
[----:B------:R-:W1:Y:S01]  /*00b0*/  LDCU UR4, c[0x0][0x38c] ;  /* 0x00007180ff0477ac */ /* 0x000e620008000800 */
[----:B------:R-:W0:Y:S01]  /*00c0*/  S2R R3, SR_CTAID.X ;  /* 0x0000000000037919 */ /* 0x000e220000002500 */
[----:B------:R-:W0:Y:S01]  /*00d0*/  LDCU UR5, c[0x0][0x370] ;  /* 0x00006e00ff0577ac */ /* 0x000e220008000800 */
[----:B-1----:R-:W-:-:S04]  /*00e0*/  UIMAD UR4, UR6, UR4, URZ ;  /* 0x00000004060472a4 */ /* 0x002fc8000f8e02ff */
[----:B------:R-:W-:Y:S01]  /*00f0*/  UIMAD UR4, UR4, 0x3, URZ ;  /* 0x00000003040478a4 */ /* 0x000fe2000f8e02ff */
[----:B0-----:R-:W-:-:S04]  /*0100*/  IMAD R3, R4, UR5, R3 ;  /* 0x0000000504037c24 */ /* 0x001fc8000f8e0203 */
[----:B------:R-:W-:-:S05]  /*0110*/  IMAD R7, R3, UR6, R0 ;  /* 0x0000000603077c24 */ /* 0x000fca000f8e0200 */
[----:B------:R-:W-:-:S13]  /*0120*/  ISETP.GE.AND P0, PT, R7, UR4, PT ;  /* 0x0000000407007c0c */ /* 0x000fda000bf06270 */
[----:B------:R-:W-:Y:S05]  /*0130*/  @P0 EXIT ;  /* 0x000000000000094d */ /* 0x000fea0003800000 */
[----:B------:R-:W0:Y:S01]  /*0140*/  LDC.64 R2, c[0x0][0x380] ;  /* 0x0000e000ff027b82 */ /* 0x000e220000000a00 */
[----:B------:R-:W-:Y:S01]  /*0150*/  PRMT R0, R4, 0x9910, RZ ;  /* 0x0000991004007816 */ /* 0x000fe200000000ff */
[----:B------:R-:W1:Y:S03]  /*0160*/  LDCU.64 UR4, c[0x0][0x358] ;  /* 0x00006b00ff0477ac */ /* 0x000e660008000a00 */
[----:B------:R-:W-:Y:S01]  /*0170*/  ISETP.NE.AND P0, PT, R0, RZ, PT ;  /* 0x000000ff0000720c */ /* 0x000fe20003f05270 */
[----:B0-----:R-:W-:-:S12]  /*0180*/  IMAD.WIDE R2, R7, 0x4, R2 ;  /* 0x0000000407027825 */ /* 0x001fd800078e0202 */
[----:B-1----:R-:W-:Y:S05]  /*0190*/  @!P0 BRA `(.L_x_72) ;  /* 0x0000000000188947 */ /* 0x002fea0003800000 */
[----:B------:R-:W0:Y:S01]  /*01a0*/  LDC R5, c[0x0][0x398] ;  /* 0x0000e600ff057b82 */ /* 0x000e220000000800 */
[----:B------:R-:W-:-:S13]  /*01b0*/  ISETP.NE.AND P0, PT, R0, 0x2, PT ;  /* 0x000000020000780c */ /* 0x000fda0003f05270 */
[----:B------:R-:W-:Y:S05]  /*01c0*/  @!P0 BRA `(.L_x_72) ;  /* 0x00000000000c8947 */ /* 0x000fea0003800000 */
[----:B0-----:R-:W0:Y:S01]  /*01d0*/  LDC R5, c[0x0][0x394] ;  /* 0x0000e500ff057b82 */ /* 0x001e220000000800 */
[----:B------:R-:W-:-:S13]  /*01e0*/  ISETP.NE.AND P0, PT, R0, 0x1, PT ;  /* 0x000000010000780c */ /* 0x000fda0003f05270 */
[----:B0-----:R-:W-:-:S07]  /*01f0*/  @P0 IMAD.MOV.U32 R5, RZ, RZ, RZ ;  /* 0x000000ffff050224 */ /* 0x001fce00078e00ff */
.L_x_72:
[----:B0-----:R-:W-:Y:S01]  /*0200*/  STG.E desc[UR4][R2.64], R5 ;  /* 0x0000000502007986 */ /* 0x001fe2000c101904 */
[----:B------:R-:W-:Y:S05]  /*0210*/  EXIT ;  /* 0x000000000000794d */ /* 0x000fea0003800000 */
.L_x_73:
        /* <DEDUP_REMOVED lines=14> */
.L_x_89:


//--------------------- .nv.shared.reserved.0     --------------------------
	.section	.nv.shared.reserved.0,"aw",@nobits
	.weak		__nv_reservedSMEM_offset_0_alias
	.size		__nv_reservedSMEM_offset_0_alias, 0, 64
	.other		__nv_reservedSMEM_offset_0_alias,@"STO_CUDA_RESERVED_SHARED STV_DEFAULT"
__nv_reservedSMEM_offset_0_alias:
	.zero		0
	.zero		64


//--------------------- .nv.constant0.RawToGrayscaleKernel --------------------------
	.section	.nv.constant0.RawToGrayscaleKernel,"a",@progbits
	.sectionflags	@""
	.align	4
.nv.constant0.RawToGrayscaleKernel:
	.zero		916


//--------------------- .nv.constant0.RawToRawGrayscaleKernel --------------------------
	.section	.nv.constant0.RawToRawGrayscaleKernel,"a",@progbits
	.sectionflags	@""
	.align	4
.nv.constant0.RawToRawGrayscaleKernel:
	.zero		916


//--------------------- .nv.constant0.RawToRgbKernel --------------------------
	.section	.nv.constant0.RawToRgbKernel,"a",@progbits
	.sectionflags	@""
	.align	4
.nv.constant0.RawToRgbKernel:
	.zero		916


//--------------------- .nv.constant0.ExtractRawComponentsToRgbKernel --------------------------
	.section	.nv.constant0.ExtractRawComponentsToRgbKernel,"a",@progbits
	.sectionflags	@""
	.align	4
.nv.constant0.ExtractRawComponentsToRgbKernel:
	.zero		912


//--------------------- .nv.constant0.DrawMaskedColorKernel2DBlock --------------------------
	.section	.nv.constant0.DrawMaskedColorKernel2DBlock,"a",@progbits
	.sectionflags	@""
	.align	4
.nv.constant0.DrawMaskedColorKernel2DBlock:
	.zero		948


//--------------------- .nv.constant0.DrawMaskedColorKernel --------------------------
	.section	.nv.constant0.DrawMaskedColorKernel,"a",@progbits
	.sectionflags	@""
	.align	4
.nv.constant0.DrawMaskedColorKernel:
	.zero		948


//--------------------- .nv.constant0.DrawRgbaTextureKernel2DBlock --------------------------
	.section	.nv.constant0.DrawRgbaTextureKernel2DBlock,"a",@progbits
	.sectionflags	@""
	.align	4
.nv.constant0.DrawRgbaTextureKernel2DBlock:
	.zero		936


//--------------------- .nv.constant0.DrawMaskedColorKernelNearestNeighbor --------------------------
	.section	.nv.constant0.DrawMaskedColorKernelNearestNeighbor,"a",@progbits
	.sectionflags	@""
	.align	4
.nv.constant0.DrawMaskedColorKernelNearestNeighbor:
	.zero		956


//--------------------- .nv.constant0.DrawRgbaTextureKernelNearestNeighbor --------------------------
	.section	.nv.constant0.DrawRgbaTextureKernelNearestNeighbor,"a",@progbits
	.sectionflags	@""
	.align	4
.nv.constant0.DrawRgbaTextureKernelNearestNeighbor:
	.zero		944


//--------------------- .nv.constant0.DrawRgbaTextureKernel --------------------------
	.section	.nv.constant0.DrawRgbaTextureKernel,"a",@progbits
	.sectionflags	@""
	.align	4
.nv.constant0.DrawRgbaTextureKernel:
	.zero		936


//--------------------- .nv.constant0.DrawRgbaColorKernel --------------------------
	.section	.nv.constant0.DrawRgbaColorKernel,"a",@progbits
	.sectionflags	@""
	.align	4
.nv.constant0.DrawRgbaColorKernel:
	.zero		940


//--------------------- .nv.constant0.AddRgbNoiseKernel --------------------------
	.section	.nv.constant0.AddRgbNoiseKernel,"a",@progbits
	.sectionflags	@""
	.align	4
.nv.constant0.AddRgbNoiseKernel:
	.zero		924


//--------------------- .nv.constant0.DrawRgbBackgroundKernel --------------------------
	.section	.nv.constant0.DrawRgbBackgroundKernel,"a",@progbits
	.sectionflags	@""
	.align	4
.nv.constant0.DrawRgbBackgroundKernel:
	.zero		924


//--------------------- SYMBOLS --------------------------

	.type		.nv.reservedSmem.offset0,@object
	.size		.nv.reservedSmem.offset0,0x4
